	.target	sm_90a

	.elftype	@"ET_EXEC"


//--------------------- .note.nv.tkinfo           --------------------------
	.section	.note.nv.tkinfo,"",@"SHT_NOTE"
	.sectionflags	@"SHF_NOTE_NV_TKINFO"
	.tkinfo
        /*0018*/ 	.word	0x00000002
        /*0030*/ 	.string	""
        /*0030*/ 	.string	"ptxas"
        /*0030*/ 	.string	"Cuda compilation tools, release 13.0, V13.0.88"
        /*0030*/ 	.string	"Build cuda_13.0.r13.0/compiler.36424714_0"
        /*0030*/ 	.string	"-arch sm_90a -m 64 "



//--------------------- .note.nv.cuinfo           --------------------------
	.section	.note.nv.cuinfo,"",@"SHT_NOTE"
	.sectionflags	@"SHF_NOTE_NV_CUINFO"
        /*0018*/ 	.short	0x0002
        /*001a*/ 	.short	0x005a
        /*001c*/ 	.short	0x0082
	.zero		2


//--------------------- .nv.info                  --------------------------
	.section	.nv.info,"",@"SHT_CUDA_INFO"
	.align	4


	//----- nvinfo : EIATTR_REGCOUNT
	.align		4
        /*0000*/ 	.byte	0x04, 0x2f
        /*0002*/ 	.short	(.L_15 - .L_14)
	.align		4
.L_14:
        /*0004*/ 	.word	index@(_ZN7cutlass13device_kernelINS_4gemm6kernel13GemmUniversalIN4cute5tupleIJiiiiEEENS1_10collective13CollectiveMmaINS1_34MainloopSm90TmaGmmaWarpSpecializedILi3ENS5_IJNS4_1CILi2EEENSA_ILi1EEESC_EEENS1_35KernelTmaWarpSpecializedCooperativeEEENS5_IJNSA_ILi128EEESG_NSA_ILi64EEEEEENS_6half_tENS5_IJSC_llEEESJ_NS5_IJlSC_lEEENS4_8TiledMMAINS4_8MMA_AtomIJNS4_4SM904GMMA26MMA_64x128x16_F32F16F16_SSILNSP_5MajorE1ELSR_0ELNSP_7ScaleInE1ELSS_1EEEEEENS4_6LayoutISD_NS5_IJSC_NSA_ILi0EEESW_EEEEENS5_IJNS4_10UnderscoreESZ_SZ_EEEEENS4_13SM90_TMA_LOADENS4_14ComposedLayoutINS4_7SwizzleILi3ELi4ELi3EEENS4_18smem_ptr_flag_bitsILi16EEENSV_INS5_IJSH_NSA_ILi8EEEEEENS5_IJSC_SH_EEEEEEEvNS4_8identityENS4_23SM90_TMA_LOAD_MULTICASTENS13_IS15_S17_NSV_INS5_IJS18_SH_EEENS5_IJSH_SC_EEEEEEEvS1D_EENS_8epilogue10collective6detail29Sm90TmaWarpSpecializedAdapterINS1L_15DefaultEpilogueISJ_SL_SL_NS1K_6thread17LinearCombinationISJ_Li1EffLNS1P_9ScaleType4KindE0ELNS_15FloatRoundStyleE2ESJ_EENS1_15EpilogueDefaultEEEEEvvEEEEvNT_6ParamsE)
        /*0008*/ 	.word	0x000000a8


	//----- nvinfo : EIATTR_FRAME_SIZE
	.align		4
.L_15:
        /*000c*/ 	.byte	0x04, 0x11
        /*000e*/ 	.short	(.L_17 - .L_16)
	.align		4
.L_16:
        /*0010*/ 	.word	index@(_ZN7cutlass13device_kernelINS_4gemm6kernel13GemmUniversalIN4cute5tupleIJiiiiEEENS1_10collective13CollectiveMmaINS1_34MainloopSm90TmaGmmaWarpSpecializedILi3ENS5_IJNS4_1CILi2EEENSA_ILi1EEESC_EEENS1_35KernelTmaWarpSpecializedCooperativeEEENS5_IJNSA_ILi128EEESG_NSA_ILi64EEEEEENS_6half_tENS5_IJSC_llEEESJ_NS5_IJlSC_lEEENS4_8TiledMMAINS4_8MMA_AtomIJNS4_4SM904GMMA26MMA_64x128x16_F32F16F16_SSILNSP_5MajorE1ELSR_0ELNSP_7ScaleInE1ELSS_1EEEEEENS4_6LayoutISD_NS5_IJSC_NSA_ILi0EEESW_EEEEENS5_IJNS4_10UnderscoreESZ_SZ_EEEEENS4_13SM90_TMA_LOADENS4_14ComposedLayoutINS4_7SwizzleILi3ELi4ELi3EEENS4_18smem_ptr_flag_bitsILi16EEENSV_INS5_IJSH_NSA_ILi8EEEEEENS5_IJSC_SH_EEEEEEEvNS4_8identityENS4_23SM90_TMA_LOAD_MULTICASTENS13_IS15_S17_NSV_INS5_IJS18_SH_EEENS5_IJSH_SC_EEEEEEEvS1D_EENS_8epilogue10collective6detail29Sm90TmaWarpSpecializedAdapterINS1L_15DefaultEpilogueISJ_SL_SL_NS1K_6thread17LinearCombinationISJ_Li1EffLNS1P_9ScaleType4KindE0ELNS_15FloatRoundStyleE2ESJ_EENS1_15EpilogueDefaultEEEEEvvEEEEvNT_6ParamsE)
        /*0014*/ 	.word	0x00000000


	//----- nvinfo : EIATTR_MIN_STACK_SIZE
	.align		4
.L_17:
        /*0018*/ 	.byte	0x04, 0x12
        /*001a*/ 	.short	(.L_19 - .L_18)
	.align		4
.L_18:
        /*001c*/ 	.word	index@(_ZN7cutlass13device_kernelINS_4gemm6kernel13GemmUniversalIN4cute5tupleIJiiiiEEENS1_10collective13CollectiveMmaINS1_34MainloopSm90TmaGmmaWarpSpecializedILi3ENS5_IJNS4_1CILi2EEENSA_ILi1EEESC_EEENS1_35KernelTmaWarpSpecializedCooperativeEEENS5_IJNSA_ILi128EEESG_NSA_ILi64EEEEEENS_6half_tENS5_IJSC_llEEESJ_NS5_IJlSC_lEEENS4_8TiledMMAINS4_8MMA_AtomIJNS4_4SM904GMMA26MMA_64x128x16_F32F16F16_SSILNSP_5MajorE1ELSR_0ELNSP_7ScaleInE1ELSS_1EEEEEENS4_6LayoutISD_NS5_IJSC_NSA_ILi0EEESW_EEEEENS5_IJNS4_10UnderscoreESZ_SZ_EEEEENS4_13SM90_TMA_LOADENS4_14ComposedLayoutINS4_7SwizzleILi3ELi4ELi3EEENS4_18smem_ptr_flag_bitsILi16EEENSV_INS5_IJSH_NSA_ILi8EEEEEENS5_IJSC_SH_EEEEEEEvNS4_8identityENS4_23SM90_TMA_LOAD_MULTICASTENS13_IS15_S17_NSV_INS5_IJS18_SH_EEENS5_IJSH_SC_EEEEEEEvS1D_EENS_8epilogue10collective6detail29Sm90TmaWarpSpecializedAdapterINS1L_15DefaultEpilogueISJ_SL_SL_NS1K_6thread17LinearCombinationISJ_Li1EffLNS1P_9ScaleType4KindE0ELNS_15FloatRoundStyleE2ESJ_EENS1_15EpilogueDefaultEEEEEvvEEEEvNT_6ParamsE)
        /*0020*/ 	.word	0x00000000
.L_19:


//--------------------- .nv.compat                --------------------------
	.section	.nv.compat,"",@"SHT_CUDA_COMPAT_INFO"
	.align	4
        /*0000*/ 	.byte	0x02, 0x09, 0x01, 0x00, 0x02, 0x02, 0x04, 0x00, 0x02, 0x05, 0x05, 0x00, 0x03, 0x07, 0x01, 0x01
        /*0010*/ 	.byte	0x02, 0x03, 0x01, 0x00, 0x02, 0x06, 0x01, 0x00, 0x04, 0x0b, 0x08, 0x00, 0x00, 0x00, 0x00, 0x00
        /*0020*/ 	.byte	0x00, 0x00, 0x00, 0x00


//--------------------- .nv.info._ZN7cutlass13device_kernelINS_4gemm6kernel13GemmUniversalIN4cute5tupleIJiiiiEEENS1_10collective13CollectiveMmaINS1_34MainloopSm90TmaGmmaWarpSpecializedILi3ENS5_IJNS4_1CILi2EEENSA_ILi1EEESC_EEENS1_35KernelTmaWarpSpecializedCooperativeEEENS5_IJNSA_ILi128EEESG_NSA_ILi64EEEEEENS_6half_tENS5_IJSC_llEEESJ_NS5_IJlSC_lEEENS4_8TiledMMAINS4_8MMA_AtomIJNS4_4SM904GMMA26MMA_64x128x16_F32F16F16_SSILNSP_5MajorE1ELSR_0ELNSP_7ScaleInE1ELSS_1EEEEEENS4_6LayoutISD_NS5_IJSC_NSA_ILi0EEESW_EEEEENS5_IJNS4_10UnderscoreESZ_SZ_EEEEENS4_13SM90_TMA_LOADENS4_14ComposedLayoutINS4_7SwizzleILi3ELi4ELi3EEENS4_18smem_ptr_flag_bitsILi16EEENSV_INS5_IJSH_NSA_ILi8EEEEEENS5_IJSC_SH_EEEEEEEvNS4_8identityENS4_23SM90_TMA_LOAD_MULTICASTENS13_IS15_S17_NSV_INS5_IJS18_SH_EEENS5_IJSH_SC_EEEEEEEvS1D_EENS_8epilogue10collective6detail29Sm90TmaWarpSpecializedAdapterINS1L_15DefaultEpilogueISJ_SL_SL_NS1K_6thread17LinearCombinationISJ_Li1EffLNS1P_9ScaleType4KindE0ELNS_15FloatRoundStyleE2ESJ_EENS1_15EpilogueDefaultEEEEEvvEEEEvNT_6ParamsE --------------------------
	.section	.nv.info._ZN7cutlass13device_kernelINS_4gemm6kernel13GemmUniversalIN4cute5tupleIJiiiiEEENS1_10collective13CollectiveMmaINS1_34MainloopSm90TmaGmmaWarpSpecializedILi3ENS5_IJNS4_1CILi2EEENSA_ILi1EEESC_EEENS1_35KernelTmaWarpSpecializedCooperativeEEENS5_IJNSA_ILi128EEESG_NSA_ILi64EEEEEENS_6half_tENS5_IJSC_llEEESJ_NS5_IJlSC_lEEENS4_8TiledMMAINS4_8MMA_AtomIJNS4_4SM904GMMA26MMA_64x128x16_F32F16F16_SSILNSP_5MajorE1ELSR_0ELNSP_7ScaleInE1ELSS_1EEEEEENS4_6LayoutISD_NS5_IJSC_NSA_ILi0EEESW_EEEEENS5_IJNS4_10UnderscoreESZ_SZ_EEEEENS4_13SM90_TMA_LOADENS4_14ComposedLayoutINS4_7SwizzleILi3ELi4ELi3EEENS4_18smem_ptr_flag_bitsILi16EEENSV_INS5_IJSH_NSA_ILi8EEEEEENS5_IJSC_SH_EEEEEEEvNS4_8identityENS4_23SM90_TMA_LOAD_MULTICASTENS13_IS15_S17_NSV_INS5_IJS18_SH_EEENS5_IJSH_SC_EEEEEEEvS1D_EENS_8epilogue10collective6detail29Sm90TmaWarpSpecializedAdapterINS1L_15DefaultEpilogueISJ_SL_SL_NS1K_6thread17LinearCombinationISJ_Li1EffLNS1P_9ScaleType4KindE0ELNS_15FloatRoundStyleE2ESJ_EENS1_15EpilogueDefaultEEEEEvvEEEEvNT_6ParamsE,"",@"SHT_CUDA_INFO"
	.sectionflags	@""
	.align	4


	//----- nvinfo : EIATTR_CUDA_API_VERSION
	.align		4
        /*0000*/ 	.byte	0x04, 0x37
        /*0002*/ 	.short	(.L_21 - .L_20)
.L_20:
        /*0004*/ 	.word	0x00000082


	//----- nvinfo : EIATTR_KPARAM_INFO
	.align		4
.L_21:
        /*0008*/ 	.byte	0x04, 0x17
        /*000a*/ 	.short	(.L_23 - .L_22)
.L_22:
        /*000c*/ 	.word	0x00000000
        /*0010*/ 	.short	0x0000
        /*0012*/ 	.short	0x0070
        /*0014*/ 	.byte	0x00, 0xf0, 0x01, 0x10


	//----- nvinfo : EIATTR_SPARSE_MMA_MASK
	.align		4
.L_23:
        /*0018*/ 	.byte	0x03, 0x50
        /*001a*/ 	.short	0x0000


	//----- nvinfo : EIATTR_MAXREG_COUNT
	.align		4
        /*001c*/ 	.byte	0x03, 0x1b
        /*001e*/ 	.short	0x00a8


	//----- nvinfo : EIATTR_NUM_BARRIERS
	.align		4
        /*0020*/ 	.byte	0x02, 0x4c
        /*0022*/ 	.byte	0x01
	.zero		1


	//----- nvinfo : EIATTR_EXTERNS
	.align		4
        /*0024*/ 	.byte	0x04, 0x0f
        /*0026*/ 	.short	(.L_25 - .L_24)


	//   ....[0]....
	.align		4
.L_24:
        /*0028*/ 	.word	index@(__assertfail)


	//----- nvinfo : EIATTR_MERCURY_ISA_VERSION
	.align		4
.L_25:
        /*002c*/ 	.byte	0x03, 0x5f
        /*002e*/ 	.short	0x0101


	//----- nvinfo : EIATTR_INT_WARP_WIDE_INSTR_OFFSETS
	.align		4
        /*0030*/ 	.byte	0x04, 0x31
        /*0032*/ 	.short	(.L_27 - .L_26)


	//   ....[0]....
.L_26:
        /*0034*/ 	.word	0x00000460


	//   ....[1]....
        /*0038*/ 	.word	0x00000490


	//   ....[2]....
        /*003c*/ 	.word	0x00000630


	//   ....[3]....
        /*0040*/ 	.word	0x00001ed0


	//----- nvinfo : EIATTR_COOP_GROUP_MASK_REGIDS
	.align		4
.L_27:
        /*0044*/ 	.byte	0x04, 0x29
        /*0046*/ 	.short	(.L_29 - .L_28)


	//   ....[0]....
.L_28:
        /*0048*/ 	.word	0xffffffff


	//   ....[1]....
        /*004c*/ 	.word	0xffffffff


	//   ....[2]....
        /*0050*/ 	.word	0xffffffff


	//   ....[3]....
        /*0054*/ 	.word	0xffffffff


	//   ....[4]....
        /*0058*/ 	.word	0xffffffff


	//   ....[5]....
        /*005c*/ 	.word	0xffffffff


	//----- nvinfo : EIATTR_COOP_GROUP_INSTR_OFFSETS
	.align		4
.L_29:
        /*0060*/ 	.byte	0x04, 0x28
        /*0062*/ 	.short	(.L_31 - .L_30)


	//   ....[0]....
.L_30:
        /*0064*/ 	.word	0x00000060


	//   ....[1]....
        /*0068*/ 	.word	0x00000070


	//   ....[2]....
        /*006c*/ 	.word	0x00000130


	//   ....[3]....
        /*0070*/ 	.word	0x000002b0


	//   ....[4]....
        /*0074*/ 	.word	0x000007e0


	//   ....[5]....
        /*0078*/ 	.word	0x00001460


	//----- nvinfo : EIATTR_REG_RECONFIG
	.align		4
.L_31:
        /*007c*/ 	.byte	0x01, 0x54
	.zero		2


	//----- nvinfo : EIATTR_SYSCALL_OFFSETS
	.align		4
        /*0080*/ 	.byte	0x04, 0x46
        /*0082*/ 	.short	(.L_33 - .L_32)


	//   ....[0]....
.L_32:
        /*0084*/ 	.word	0x00001640


	//----- nvinfo : EIATTR_MBARRIER_INSTR_OFFSETS
	.align		4
.L_33:
        /*0088*/ 	.byte	0x04, 0x39
        /*008a*/ 	.short	(.L_35 - .L_34)


	//   ....[0]....
.L_34:
        /*008c*/ 	.word	0x00000230
        /*0090*/ 	.word	0x000000ff
        /*0094*/ 	.word	0x00000000
        /*0098*/ 	.short	0x0100
        /*009a*/ 	.byte	0x08
	.zero		1


	//   ....[1]....
        /*009c*/ 	.word	0x00000240
        /*00a0*/ 	.word	0x000000ff
        /*00a4*/ 	.word	0x00000018
        /*00a8*/ 	.short	0x0100
        /*00aa*/ 	.byte	0x08
	.zero		1


	//   ....[2]....
        /*00ac*/ 	.word	0x00000250
        /*00b0*/ 	.word	0x000000ff
        /*00b4*/ 	.word	0x00000008
        /*00b8*/ 	.short	0x0100
        /*00ba*/ 	.byte	0x08
	.zero		1


	//   ....[3]....
        /*00bc*/ 	.word	0x00000260
        /*00c0*/ 	.word	0x000000ff
        /*00c4*/ 	.word	0x00000020
        /*00c8*/ 	.short	0x0100
        /*00ca*/ 	.byte	0x08
	.zero		1


	//   ....[4]....
        /*00cc*/ 	.word	0x00000270
        /*00d0*/ 	.word	0x000000ff
        /*00d4*/ 	.word	0x00000010
        /*00d8*/ 	.short	0x0100
        /*00da*/ 	.byte	0x08
	.zero		1


	//   ....[5]....
        /*00dc*/ 	.word	0x00000280
        /*00e0*/ 	.word	0x000000ff
        /*00e4*/ 	.word	0x00000028
        /*00e8*/ 	.short	0x0100
        /*00ea*/ 	.byte	0x08
	.zero		1


	//   ....[6]....
        /*00ec*/ 	.word	0x000006c0
        /*00f0*/ 	.word	0x000000ff
        /*00f4*/ 	.word	0x00000040
        /*00f8*/ 	.short	0x0100
        /*00fa*/ 	.byte	0x06
	.zero		1


	//   ....[7]....
        /*00fc*/ 	.word	0x00000760
        /*0100*/ 	.word	0x000000ff
        /*0104*/ 	.word	0x00000048
        /*0108*/ 	.short	0x0100
        /*010a*/ 	.byte	0x06
	.zero		1


	//   ....[8]....
        /*010c*/ 	.word	0x00001700
        /*0110*/ 	.word	0x00000003
        /*0114*/ 	.word	0x00000000
        /*0118*/ 	.short	0x010a
        /*011a*/ 	.byte	0x3f
	.zero		1


	//   ....[9]....
        /*011c*/ 	.word	0x00001760
        /*0120*/ 	.word	0x00000003
        /*0124*/ 	.word	0x00000000
        /*0128*/ 	.short	0x010a
        /*012a*/ 	.byte	0x3f
	.zero		1


	//   ....[10]....
        /*012c*/ 	.word	0x00001ae0
        /*0130*/ 	.word	0x00000005
        /*0134*/ 	.word	0x00000000
        /*0138*/ 	.short	0x010a
        /*013a*/ 	.byte	0x3f
	.zero		1


	//   ....[11]....
        /*013c*/ 	.word	0x00001b20
        /*0140*/ 	.word	0x00000005
        /*0144*/ 	.word	0x00000000
        /*0148*/ 	.short	0x010a
        /*014a*/ 	.byte	0x3f
	.zero		1


	//   ....[12]....
        /*014c*/ 	.word	0x00001d80
        /*0150*/ 	.word	0x00000004
        /*0154*/ 	.word	0x00000000
        /*0158*/ 	.short	0x0101
        /*015a*/ 	.byte	0x3f
	.zero		1


	//   ....[13]....
        /*015c*/ 	.word	0x00001f70
        /*0160*/ 	.word	0x00000000
        /*0164*/ 	.word	0x00000000
        /*0168*/ 	.short	0x0101
        /*016a*/ 	.byte	0x3f
	.zero		1


	//   ....[14]....
        /*016c*/ 	.word	0x000070c0
        /*0170*/ 	.word	0x00000017
        /*0174*/ 	.word	0x00000018
        /*0178*/ 	.short	0x010a
        /*017a*/ 	.byte	0x3f
	.zero		1


	//   ....[15]....
        /*017c*/ 	.word	0x000074a0
        /*0180*/ 	.word	0x00000006
        /*0184*/ 	.word	0x00000048
        /*0188*/ 	.short	0x0101
        /*018a*/ 	.byte	0x3f
	.zero		1


	//   ....[16]....
        /*018c*/ 	.word	0x00007bf0
        /*0190*/ 	.word	0x00000007
        /*0194*/ 	.word	0x00000000
        /*0198*/ 	.short	0x010a
        /*019a*/ 	.byte	0x3f
	.zero		1


	//   ....[17]....
        /*019c*/ 	.word	0x00007c70
        /*01a0*/ 	.word	0x00000004
        /*01a4*/ 	.word	0x00000000
        /*01a8*/ 	.short	0x010a
        /*01aa*/ 	.byte	0x3f
	.zero		1


	//   ....[18]....
        /*01ac*/ 	.word	0x00007d00
        /*01b0*/ 	.word	0x00000005
        /*01b4*/ 	.word	0x00000000
        /*01b8*/ 	.short	0x010a
        /*01ba*/ 	.byte	0x3f
	.zero		1


	//   ....[19]....
        /*01bc*/ 	.word	0x00007d60
        /*01c0*/ 	.word	0x00000003
        /*01c4*/ 	.word	0x00000000
        /*01c8*/ 	.short	0x010a
        /*01ca*/ 	.byte	0x3f
	.zero		1


	//   ....[20]....
        /*01cc*/ 	.word	0x00007db0
        /*01d0*/ 	.word	0x00000005
        /*01d4*/ 	.word	0x00000000
        /*01d8*/ 	.short	0x010a
        /*01da*/ 	.byte	0x3f
	.zero		1


	//   ....[21]....
        /*01dc*/ 	.word	0x00007e80
        /*01e0*/ 	.word	0x00000017
        /*01e4*/ 	.word	0x00000018
        /*01e8*/ 	.short	0x010a
        /*01ea*/ 	.byte	0x3f
	.zero		1


	//   ....[22]....
        /*01ec*/ 	.word	0x00007f50
        /*01f0*/ 	.word	0x00000007
        /*01f4*/ 	.word	0x00000000
        /*01f8*/ 	.short	0x010a
        /*01fa*/ 	.byte	0x3f
	.zero		1


	//   ....[23]....
        /*01fc*/ 	.word	0x00007fa0
        /*0200*/ 	.word	0x00000004
        /*0204*/ 	.word	0x00000000
        /*0208*/ 	.short	0x010a
        /*020a*/ 	.byte	0x3f
	.zero		1


	//----- nvinfo : EIATTR_NUM_MBARRIERS
	.align		4
.L_35:
        /*020c*/ 	.byte	0x03, 0x38
        /*020e*/ 	.short	0x0008


	//----- nvinfo : EIATTR_EXIT_INSTR_OFFSETS
	.align		4
        /*0210*/ 	.byte	0x04, 0x1c
        /*0212*/ 	.short	(.L_37 - .L_36)


	//   ....[0]....
.L_36:
        /*0214*/ 	.word	0x000009b0


	//   ....[1]....
        /*0218*/ 	.word	0x000011c0


	//   ....[2]....
        /*021c*/ 	.word	0x00006820


	//   ....[3]....
        /*0220*/ 	.word	0x00006d80


	//   ....[4]....
        /*0224*/ 	.word	0x00007d50


	//----- nvinfo : EIATTR_MAX_THREADS
	.align		4
.L_37:
        /*0228*/ 	.byte	0x04, 0x05
        /*022a*/ 	.short	(.L_39 - .L_38)
.L_38:
        /*022c*/ 	.word	0x00000180
        /*0230*/ 	.word	0x00000001
        /*0234*/ 	.word	0x00000001


	//----- nvinfo : EIATTR_CRS_STACK_SIZE
	.align		4
.L_39:
        /*0238*/ 	.byte	0x04, 0x1e
        /*023a*/ 	.short	(.L_41 - .L_40)
.L_40:
        /*023c*/ 	.word	0x00000000


	//----- nvinfo : EIATTR_CBANK_PARAM_SIZE
	.align		4
.L_41:
        /*0240*/ 	.byte	0x03, 0x19
        /*0242*/ 	.short	0x0470


	//----- nvinfo : EIATTR_PARAM_CBANK
	.align		4
        /*0244*/ 	.byte	0x04, 0x0a
        /*0246*/ 	.short	(.L_43 - .L_42)
	.align		4
.L_42:
        /*0248*/ 	.word	index@(.nv.constant0._ZN7cutlass13device_kernelINS_4gemm6kernel13GemmUniversalIN4cute5tupleIJiiiiEEENS1_10collective13CollectiveMmaINS1_34MainloopSm90TmaGmmaWarpSpecializedILi3ENS5_IJNS4_1CILi2EEENSA_ILi1EEESC_EEENS1_35KernelTmaWarpSpecializedCooperativeEEENS5_IJNSA_ILi128EEESG_NSA_ILi64EEEEEENS_6half_tENS5_IJSC_llEEESJ_NS5_IJlSC_lEEENS4_8TiledMMAINS4_8MMA_AtomIJNS4_4SM904GMMA26MMA_64x128x16_F32F16F16_SSILNSP_5MajorE1ELSR_0ELNSP_7ScaleInE1ELSS_1EEEEEENS4_6LayoutISD_NS5_IJSC_NSA_ILi0EEESW_EEEEENS5_IJNS4_10UnderscoreESZ_SZ_EEEEENS4_13SM90_TMA_LOADENS4_14ComposedLayoutINS4_7SwizzleILi3ELi4ELi3EEENS4_18smem_ptr_flag_bitsILi16EEENSV_INS5_IJSH_NSA_ILi8EEEEEENS5_IJSC_SH_EEEEEEEvNS4_8identityENS4_23SM90_TMA_LOAD_MULTICASTENS13_IS15_S17_NSV_INS5_IJS18_SH_EEENS5_IJSH_SC_EEEEEEEvS1D_EENS_8epilogue10collective6detail29Sm90TmaWarpSpecializedAdapterINS1L_15DefaultEpilogueISJ_SL_SL_NS1K_6thread17LinearCombinationISJ_Li1EffLNS1P_9ScaleType4KindE0ELNS_15FloatRoundStyleE2ESJ_EENS1_15EpilogueDefaultEEEEEvvEEEEvNT_6ParamsE)
        /*024c*/ 	.short	0x0210
        /*024e*/ 	.short	0x0470


	//----- nvinfo : EIATTR_SW_WAR
	.align		4
.L_43:
        /*0250*/ 	.byte	0x04, 0x36
        /*0252*/ 	.short	(.L_45 - .L_44)
.L_44:
        /*0254*/ 	.word	0x00000008
.L_45:


//--------------------- .nv.callgraph             --------------------------
	.section	.nv.callgraph,"",@"SHT_CUDA_CALLGRAPH"
	.align	4
	.sectionentsize	8
	.align		4
        /*0000*/ 	.word	0x00000000
	.align		4
        /*0004*/ 	.word	0xffffffff
	.align		4
        /*0008*/ 	.word	index@(_ZN7cutlass13device_kernelINS_4gemm6kernel13GemmUniversalIN4cute5tupleIJiiiiEEENS1_10collective13CollectiveMmaINS1_34MainloopSm90TmaGmmaWarpSpecializedILi3ENS5_IJNS4_1CILi2EEENSA_ILi1EEESC_EEENS1_35KernelTmaWarpSpecializedCooperativeEEENS5_IJNSA_ILi128EEESG_NSA_ILi64EEEEEENS_6half_tENS5_IJSC_llEEESJ_NS5_IJlSC_lEEENS4_8TiledMMAINS4_8MMA_AtomIJNS4_4SM904GMMA26MMA_64x128x16_F32F16F16_SSILNSP_5MajorE1ELSR_0ELNSP_7ScaleInE1ELSS_1EEEEEENS4_6LayoutISD_NS5_IJSC_NSA_ILi0EEESW_EEEEENS5_IJNS4_10UnderscoreESZ_SZ_EEEEENS4_13SM90_TMA_LOADENS4_14ComposedLayoutINS4_7SwizzleILi3ELi4ELi3EEENS4_18smem_ptr_flag_bitsILi16EEENSV_INS5_IJSH_NSA_ILi8EEEEEENS5_IJSC_SH_EEEEEEEvNS4_8identityENS4_23SM90_TMA_LOAD_MULTICASTENS13_IS15_S17_NSV_INS5_IJS18_SH_EEENS5_IJSH_SC_EEEEEEEvS1D_EENS_8epilogue10collective6detail29Sm90TmaWarpSpecializedAdapterINS1L_15DefaultEpilogueISJ_SL_SL_NS1K_6thread17LinearCombinationISJ_Li1EffLNS1P_9ScaleType4KindE0ELNS_15FloatRoundStyleE2ESJ_EENS1_15EpilogueDefaultEEEEEvvEEEEvNT_6ParamsE)
	.align		4
        /*000c*/ 	.word	index@(__assertfail)
	.align		4
        /*0010*/ 	.word	0x00000000
	.align		4
        /*0014*/ 	.word	0xfffffffe
	.align		4
        /*0018*/ 	.word	0x00000000
	.align		4
        /*001c*/ 	.word	0xfffffffd
	.align		4
        /*0020*/ 	.word	0x00000000
	.align		4
        /*0024*/ 	.word	0xfffffffc


//--------------------- .nv.constant4             --------------------------
	.section	.nv.constant4,"a",@progbits
	.align	8
	.align		8
.nv.constant4:
        /*0000*/ 	.dword	__assertfail
	.align		8
        /*0008*/ 	.dword	__unnamed_1
	.align		8
        /*0010*/ 	.dword	_ZN40_INTERNAL_ca858f71_4_k_cu_e725ed96_332094cuda3std3__45__cpo5beginE
	.align		8
        /*0018*/ 	.dword	_ZN40_INTERNAL_ca858f71_4_k_cu_e725ed96_332094cuda3std3__45__cpo3endE
	.align		8
        /*0020*/ 	.dword	_ZN40_INTERNAL_ca858f71_4_k_cu_e725ed96_332094cuda3std3__45__cpo6cbeginE
	.align		8
        /*0028*/ 	.dword	_ZN40_INTERNAL_ca858f71_4_k_cu_e725ed96_332094cuda3std3__45__cpo4cendE
	.align		8
        /*0030*/ 	.dword	_ZN40_INTERNAL_ca858f71_4_k_cu_e725ed96_332094cuda3std3__442_GLOBAL__N__ca858f71_4_k_cu_e725ed96_332096ignoreE
	.align		8
        /*0038*/ 	.dword	_ZN40_INTERNAL_ca858f71_4_k_cu_e725ed96_332094cuda3std3__419piecewise_constructE
	.align		8
        /*0040*/ 	.dword	_ZN40_INTERNAL_ca858f71_4_k_cu_e725ed96_332094cuda3std3__48in_placeE
	.align		8
        /*0048*/ 	.dword	_ZN40_INTERNAL_ca858f71_4_k_cu_e725ed96_332094cuda3std6ranges3__45__cpo4swapE
	.align		8
        /*0050*/ 	.dword	_ZN40_INTERNAL_ca858f71_4_k_cu_e725ed96_332094cuda3std6ranges3__45__cpo9iter_moveE
	.align		8
        /*0058*/ 	.dword	_ZN40_INTERNAL_ca858f71_4_k_cu_e725ed96_332094cute7productE
	.align		8
        /*0060*/ 	.dword	_ZN40_INTERNAL_ca858f71_4_k_cu_e725ed96_332094cute1_E
	.align		8
        /*0068*/ 	.dword	$str$22
	.align		8
        /*0070*/ 	.dword	$str$23


//--------------------- .text._ZN7cutlass13device_kernelINS_4gemm6kernel13GemmUniversalIN4cute5tupleIJiiiiEEENS1_10collective13CollectiveMmaINS1_34MainloopSm90TmaGmmaWarpSpecializedILi3ENS5_IJNS4_1CILi2EEENSA_ILi1EEESC_EEENS1_35KernelTmaWarpSpecializedCooperativeEEENS5_IJNSA_ILi128EEESG_NSA_ILi64EEEEEENS_6half_tENS5_IJSC_llEEESJ_NS5_IJlSC_lEEENS4_8TiledMMAINS4_8MMA_AtomIJNS4_4SM904GMMA26MMA_64x128x16_F32F16F16_SSILNSP_5MajorE1ELSR_0ELNSP_7ScaleInE1ELSS_1EEEEEENS4_6LayoutISD_NS5_IJSC_NSA_ILi0EEESW_EEEEENS5_IJNS4_10UnderscoreESZ_SZ_EEEEENS4_13SM90_TMA_LOADENS4_14ComposedLayoutINS4_7SwizzleILi3ELi4ELi3EEENS4_18smem_ptr_flag_bitsILi16EEENSV_INS5_IJSH_NSA_ILi8EEEEEENS5_IJSC_SH_EEEEEEEvNS4_8identityENS4_23SM90_TMA_LOAD_MULTICASTENS13_IS15_S17_NSV_INS5_IJS18_SH_EEENS5_IJSH_SC_EEEEEEEvS1D_EENS_8epilogue10collective6detail29Sm90TmaWarpSpecializedAdapterINS1L_15DefaultEpilogueISJ_SL_SL_NS1K_6thread17LinearCombinationISJ_Li1EffLNS1P_9ScaleType4KindE0ELNS_15FloatRoundStyleE2ESJ_EENS1_15EpilogueDefaultEEEEEvvEEEEvNT_6ParamsE --------------------------
	.section	.text._ZN7cutlass13device_kernelINS_4gemm6kernel13GemmUniversalIN4cute5tupleIJiiiiEEENS1_10collective13CollectiveMmaINS1_34MainloopSm90TmaGmmaWarpSpecializedILi3ENS5_IJNS4_1CILi2EEENSA_ILi1EEESC_EEENS1_35KernelTmaWarpSpecializedCooperativeEEENS5_IJNSA_ILi128EEESG_NSA_ILi64EEEEEENS_6half_tENS5_IJSC_llEEESJ_NS5_IJlSC_lEEENS4_8TiledMMAINS4_8MMA_AtomIJNS4_4SM904GMMA26MMA_64x128x16_F32F16F16_SSILNSP_5MajorE1ELSR_0ELNSP_7ScaleInE1ELSS_1EEEEEENS4_6LayoutISD_NS5_IJSC_NSA_ILi0EEESW_EEEEENS5_IJNS4_10UnderscoreESZ_SZ_EEEEENS4_13SM90_TMA_LOADENS4_14ComposedLayoutINS4_7SwizzleILi3ELi4ELi3EEENS4_18smem_ptr_flag_bitsILi16EEENSV_INS5_IJSH_NSA_ILi8EEEEEENS5_IJSC_SH_EEEEEEEvNS4_8identityENS4_23SM90_TMA_LOAD_MULTICASTENS13_IS15_S17_NSV_INS5_IJS18_SH_EEENS5_IJSH_SC_EEEEEEEvS1D_EENS_8epilogue10collective6detail29Sm90TmaWarpSpecializedAdapterINS1L_15DefaultEpilogueISJ_SL_SL_NS1K_6thread17LinearCombinationISJ_Li1EffLNS1P_9ScaleType4KindE0ELNS_15FloatRoundStyleE2ESJ_EENS1_15EpilogueDefaultEEEEEvvEEEEvNT_6ParamsE,"ax",@progbits
	.align	128
.text._ZN7cutlass13device_kernelINS_4gemm6kernel13GemmUniversalIN4cute5tupleIJiiiiEEENS1_10collective13CollectiveMmaINS1_34MainloopSm90TmaGmmaWarpSpecializedILi3ENS5_IJNS4_1CILi2EEENSA_ILi1EEESC_EEENS1_35KernelTmaWarpSpecializedCooperativeEEENS5_IJNSA_ILi128EEESG_NSA_ILi64EEEEEENS_6half_tENS5_IJSC_llEEESJ_NS5_IJlSC_lEEENS4_8TiledMMAINS4_8MMA_AtomIJNS4_4SM904GMMA26MMA_64x128x16_F32F16F16_SSILNSP_5MajorE1ELSR_0ELNSP_7ScaleInE1ELSS_1EEEEEENS4_6LayoutISD_NS5_IJSC_NSA_ILi0EEESW_EEEEENS5_IJNS4_10UnderscoreESZ_SZ_EEEEENS4_13SM90_TMA_LOADENS4_14ComposedLayoutINS4_7SwizzleILi3ELi4ELi3EEENS4_18smem_ptr_flag_bitsILi16EEENSV_INS5_IJSH_NSA_ILi8EEEEEENS5_IJSC_SH_EEEEEEEvNS4_8identityENS4_23SM90_TMA_LOAD_MULTICASTENS13_IS15_S17_NSV_INS5_IJS18_SH_EEENS5_IJSH_SC_EEEEEEEvS1D_EENS_8epilogue10collective6detail29Sm90TmaWarpSpecializedAdapterINS1L_15DefaultEpilogueISJ_SL_SL_NS1K_6thread17LinearCombinationISJ_Li1EffLNS1P_9ScaleType4KindE0ELNS_15FloatRoundStyleE2ESJ_EENS1_15EpilogueDefaultEEEEEvvEEEEvNT_6ParamsE:
        .type           _ZN7cutlass13device_kernelINS_4gemm6kernel13GemmUniversalIN4cute5tupleIJiiiiEEENS1_10collective13CollectiveMmaINS1_34MainloopSm90TmaGmmaWarpSpecializedILi3ENS5_IJNS4_1CILi2EEENSA_ILi1EEESC_EEENS1_35KernelTmaWarpSpecializedCooperativeEEENS5_IJNSA_ILi128EEESG_NSA_ILi64EEEEEENS_6half_tENS5_IJSC_llEEESJ_NS5_IJlSC_lEEENS4_8TiledMMAINS4_8MMA_AtomIJNS4_4SM904GMMA26MMA_64x128x16_F32F16F16_SSILNSP_5MajorE1ELSR_0ELNSP_7ScaleInE1ELSS_1EEEEEENS4_6LayoutISD_NS5_IJSC_NSA_ILi0EEESW_EEEEENS5_IJNS4_10UnderscoreESZ_SZ_EEEEENS4_13SM90_TMA_LOADENS4_14ComposedLayoutINS4_7SwizzleILi3ELi4ELi3EEENS4_18smem_ptr_flag_bitsILi16EEENSV_INS5_IJSH_NSA_ILi8EEEEEENS5_IJSC_SH_EEEEEEEvNS4_8identityENS4_23SM90_TMA_LOAD_MULTICASTENS13_IS15_S17_NSV_INS5_IJS18_SH_EEENS5_IJSH_SC_EEEEEEEvS1D_EENS_8epilogue10collective6detail29Sm90TmaWarpSpecializedAdapterINS1L_15DefaultEpilogueISJ_SL_SL_NS1K_6thread17LinearCombinationISJ_Li1EffLNS1P_9ScaleType4KindE0ELNS_15FloatRoundStyleE2ESJ_EENS1_15EpilogueDefaultEEEEEvvEEEEvNT_6ParamsE,@function
        .size           _ZN7cutlass13device_kernelINS_4gemm6kernel13GemmUniversalIN4cute5tupleIJiiiiEEENS1_10collective13CollectiveMmaINS1_34MainloopSm90TmaGmmaWarpSpecializedILi3ENS5_IJNS4_1CILi2EEENSA_ILi1EEESC_EEENS1_35KernelTmaWarpSpecializedCooperativeEEENS5_IJNSA_ILi128EEESG_NSA_ILi64EEEEEENS_6half_tENS5_IJSC_llEEESJ_NS5_IJlSC_lEEENS4_8TiledMMAINS4_8MMA_AtomIJNS4_4SM904GMMA26MMA_64x128x16_F32F16F16_SSILNSP_5MajorE1ELSR_0ELNSP_7ScaleInE1ELSS_1EEEEEENS4_6LayoutISD_NS5_IJSC_NSA_ILi0EEESW_EEEEENS5_IJNS4_10UnderscoreESZ_SZ_EEEEENS4_13SM90_TMA_LOADENS4_14ComposedLayoutINS4_7SwizzleILi3ELi4ELi3EEENS4_18smem_ptr_flag_bitsILi16EEENSV_INS5_IJSH_NSA_ILi8EEEEEENS5_IJSC_SH_EEEEEEEvNS4_8identityENS4_23SM90_TMA_LOAD_MULTICASTENS13_IS15_S17_NSV_INS5_IJS18_SH_EEENS5_IJSH_SC_EEEEEEEvS1D_EENS_8epilogue10collective6detail29Sm90TmaWarpSpecializedAdapterINS1L_15DefaultEpilogueISJ_SL_SL_NS1K_6thread17LinearCombinationISJ_Li1EffLNS1P_9ScaleType4KindE0ELNS_15FloatRoundStyleE2ESJ_EENS1_15EpilogueDefaultEEEEEvvEEEEvNT_6ParamsE,(.L_x_195 - _ZN7cutlass13device_kernelINS_4gemm6kernel13GemmUniversalIN4cute5tupleIJiiiiEEENS1_10collective13CollectiveMmaINS1_34MainloopSm90TmaGmmaWarpSpecializedILi3ENS5_IJNS4_1CILi2EEENSA_ILi1EEESC_EEENS1_35KernelTmaWarpSpecializedCooperativeEEENS5_IJNSA_ILi128EEESG_NSA_ILi64EEEEEENS_6half_tENS5_IJSC_llEEESJ_NS5_IJlSC_lEEENS4_8TiledMMAINS4_8MMA_AtomIJNS4_4SM904GMMA26MMA_64x128x16_F32F16F16_SSILNSP_5MajorE1ELSR_0ELNSP_7ScaleInE1ELSS_1EEEEEENS4_6LayoutISD_NS5_IJSC_NSA_ILi0EEESW_EEEEENS5_IJNS4_10UnderscoreESZ_SZ_EEEEENS4_13SM90_TMA_LOADENS4_14ComposedLayoutINS4_7SwizzleILi3ELi4ELi3EEENS4_18smem_ptr_flag_bitsILi16EEENSV_INS5_IJSH_NSA_ILi8EEEEEENS5_IJSC_SH_EEEEEEEvNS4_8identityENS4_23SM90_TMA_LOAD_MULTICASTENS13_IS15_S17_NSV_INS5_IJS18_SH_EEENS5_IJSH_SC_EEEEEEEvS1D_EENS_8epilogue10collective6detail29Sm90TmaWarpSpecializedAdapterINS1L_15DefaultEpilogueISJ_SL_SL_NS1K_6thread17LinearCombinationISJ_Li1EffLNS1P_9ScaleType4KindE0ELNS_15FloatRoundStyleE2ESJ_EENS1_15EpilogueDefaultEEEEEvvEEEEvNT_6ParamsE)
        .other          _ZN7cutlass13device_kernelINS_4gemm6kernel13GemmUniversalIN4cute5tupleIJiiiiEEENS1_10collective13CollectiveMmaINS1_34MainloopSm90TmaGmmaWarpSpecializedILi3ENS5_IJNS4_1CILi2EEENSA_ILi1EEESC_EEENS1_35KernelTmaWarpSpecializedCooperativeEEENS5_IJNSA_ILi128EEESG_NSA_ILi64EEEEEENS_6half_tENS5_IJSC_llEEESJ_NS5_IJlSC_lEEENS4_8TiledMMAINS4_8MMA_AtomIJNS4_4SM904GMMA26MMA_64x128x16_F32F16F16_SSILNSP_5MajorE1ELSR_0ELNSP_7ScaleInE1ELSS_1EEEEEENS4_6LayoutISD_NS5_IJSC_NSA_ILi0EEESW_EEEEENS5_IJNS4_10UnderscoreESZ_SZ_EEEEENS4_13SM90_TMA_LOADENS4_14ComposedLayoutINS4_7SwizzleILi3ELi4ELi3EEENS4_18smem_ptr_flag_bitsILi16EEENSV_INS5_IJSH_NSA_ILi8EEEEEENS5_IJSC_SH_EEEEEEEvNS4_8identityENS4_23SM90_TMA_LOAD_MULTICASTENS13_IS15_S17_NSV_INS5_IJS18_SH_EEENS5_IJSH_SC_EEEEEEEvS1D_EENS_8epilogue10collective6detail29Sm90TmaWarpSpecializedAdapterINS1L_15DefaultEpilogueISJ_SL_SL_NS1K_6thread17LinearCombinationISJ_Li1EffLNS1P_9ScaleType4KindE0ELNS_15FloatRoundStyleE2ESJ_EENS1_15EpilogueDefaultEEEEEvvEEEEvNT_6ParamsE,@"STO_CUDA_ENTRY STV_DEFAULT"
_ZN7cutlass13device_kernelINS_4gemm6kernel13GemmUniversalIN4cute5tupleIJiiiiEEENS1_10collective13CollectiveMmaINS1_34MainloopSm90TmaGmmaWarpSpecializedILi3ENS5_IJNS4_1CILi2EEENSA_ILi1EEESC_EEENS1_35KernelTmaWarpSpecializedCooperativeEEENS5_IJNSA_ILi128EEESG_NSA_ILi64EEEEEENS_6half_tENS5_IJSC_llEEESJ_NS5_IJlSC_lEEENS4_8TiledMMAINS4_8MMA_AtomIJNS4_4SM904GMMA26MMA_64x128x16_F32F16F16_SSILNSP_5MajorE1ELSR_0ELNSP_7ScaleInE1ELSS_1EEEEEENS4_6LayoutISD_NS5_IJSC_NSA_ILi0EEESW_EEEEENS5_IJNS4_10UnderscoreESZ_SZ_EEEEENS4_13SM90_TMA_LOADENS4_14ComposedLayoutINS4_7SwizzleILi3ELi4ELi3EEENS4_18smem_ptr_flag_bitsILi16EEENSV_INS5_IJSH_NSA_ILi8EEEEEENS5_IJSC_SH_EEEEEEEvNS4_8identityENS4_23SM90_TMA_LOAD_MULTICASTENS13_IS15_S17_NSV_INS5_IJS18_SH_EEENS5_IJSH_SC_EEEEEEEvS1D_EENS_8epilogue10collective6detail29Sm90TmaWarpSpecializedAdapterINS1L_15DefaultEpilogueISJ_SL_SL_NS1K_6thread17LinearCombinationISJ_Li1EffLNS1P_9ScaleType4KindE0ELNS_15FloatRoundStyleE2ESJ_EENS1_15EpilogueDefaultEEEEEvvEEEEvNT_6ParamsE:
[----:B------:R-:W0:Y:S01]  /*0000*/  LDC R1, c[0x0][0x28] ;  /* 0x00000a00ff017b82 */ /* 0x000e220000000800 */
[----:B------:R-:W1:Y:S01]  /*0010*/  S2R R95, SR_TID.X ;  /* 0x00000000005f7919 */ /* 0x000e620000002100 */
[----:B------:R-:W-:Y:S01]  /*0020*/  ELECT P0, URZ, PT ;  /* 0x00000000003f782f */ /* 0x000fe20003800000 */
[----:B------:R-:W-:Y:S01]  /*0030*/  BSSY B0, `(.L_x_0) ;  /* 0x000000f000007945 */ /* 0x000fe20003800000 */
[--C-:B-1----:R-:W-:Y:S02]  /*0040*/  SHF.R.U32.HI R0, RZ, 0x5, R95.reuse ;  /* 0x00000005ff007819 */ /* 0x102fe4000001165f */
[----:B------:R-:W-:-:S03]  /*0050*/  SHF.R.U32.HI R7, RZ, 0x7, R95 ;  /* 0x00000007ff077819 */ /* 0x000fc6000001165f */
[----:B------:R-:W1:Y:S04]  /*0060*/  SHFL.IDX PT, R3, R0, RZ, 0x1f ;  /* 0x00001fff00037589 */ /* 0x000e6800000e0000 */
[----:B------:R2:W3:Y:S01]  /*0070*/  SHFL.IDX PT, R2, R7, RZ, 0x1f ;  /* 0x00001fff07027589 */ /* 0x0004e200000e0000 */
[----:B-1----:R-:W-:-:S13]  /*0080*/  ISETP.NE.OR P0, PT, R3, RZ, !P0 ;  /* 0x000000ff0300720c */ /* 0x002fda0004705670 */
[----:B0-23--:R-:W-:Y:S05]  /*0090*/  @P0 BRA `(.L_x_1) ;  /* 0x0000000000200947 */ /* 0x00dfea0003800000 */
[----:B------:R-:W-:Y:S02]  /*00a0*/  ULDC.64 UR4, c[0x0][0x198] ;  /* 0x0000660000047ab9 */ /* 0x000fe40000000a00 */
[----:B------:R-:W-:Y:S02]  /*00b0*/  UIADD3 UR6, UP0, UR4, 0xf0, URZ ;  /* 0x000000f004067890 */ /* 0x000fe4000ff1e03f */
[----:B------:R-:W-:Y:S02]  /*00c0*/  UIADD3 UR4, UP1, UR4, 0x1f0, URZ ;  /* 0x000001f004047890 */ /* 0x000fe4000ff3e03f */
[----:B------:R-:W-:Y:S02]  /*00d0*/  UIADD3.X UR7, URZ, UR5, URZ, UP0, !UPT ;  /* 0x000000053f077290 */ /* 0x000fe400087fe43f */
[----:B------:R-:W-:-:S07]  /*00e0*/  UIADD3.X UR5, URZ, UR5, URZ, UP1, !UPT ;  /* 0x000000053f057290 */ /* 0x000fce0008ffe43f */
[----:B------:R0:W-:Y:S02]  /*00f0*/  UTMACCTL.PF [UR6] ;  /* 0x00000000060079b9 */ /* 0x0001e40008040000 */
[----:B------:R0:W-:Y:S02]  /*0100*/  UTMACCTL.PF [UR4] ;  /* 0x00000000040079b9 */ /* 0x0001e40008040000 */
[----:B0-----:R-:W-:Y:S01]  /*0110*/  NOP ;  /* 0x0000000000007918 */ /* 0x001fe20000000000 */
.L_x_1:
[----:B------:R-:W-:Y:S05]  /*0120*/  BSYNC B0 ;  /* 0x0000000000007941 */ /* 0x000fea0003800000 */
.L_x_0:
[----:B------:R-:W0:Y:S02]  /*0130*/  SHFL.IDX PT, R5, R0, RZ, 0x1f ;  /* 0x00001fff00057589 */ /* 0x000e2400000e0000 */
[----:B0-----:R-:W-:-:S13]  /*0140*/  ISETP.NE.AND P0, PT, R5, RZ, PT ;  /* 0x000000ff0500720c */ /* 0x001fda0003f05270 */
[----:B------:R-:W-:Y:S05]  /*0150*/  @P0 BRA `(.L_x_2) ;  /* 0x0000000000500947 */ /* 0x000fea0003800000 */
[----:B------:R-:W0:Y:S01]  /*0160*/  S2UR UR8, SR_CgaCtaId ;  /* 0x00000000000879c3 */ /* 0x000e220000008800 */
[----:B------:R-:W-:Y:S01]  /*0170*/  UMOV UR4, 0x400 ;  /* 0x0000040000047882 */ /* 0x000fe20000000000 */
[----:B------:R-:W-:Y:S01]  /*0180*/  UMOV UR5, 0x1 ;  /* 0x0000000100057882 */ /* 0x000fe20000000000 */
[----:B------:R-:W-:Y:S01]  /*0190*/  UMOV UR6, 0x4 ;  /* 0x0000000400067882 */ /* 0x000fe20000000000 */
[----:B------:R-:W-:Y:S01]  /*01a0*/  ELECT P0, URZ, PT ;  /* 0x00000000003f782f */ /* 0x000fe20003800000 */
[----:B------:R-:W-:-:S04]  /*01b0*/  UIADD3 UR6, -UR6, 0x100000, URZ ;  /* 0x0010000006067890 */ /* 0x000fc8000fffe13f */
[----:B------:R-:W-:Y:S02]  /*01c0*/  USHF.L.U32 UR7, UR6, 0xb, URZ ;  /* 0x0000000b06077899 */ /* 0x000fe4000800063f */
[----:B------:R-:W-:Y:S02]  /*01d0*/  USHF.L.U32 UR6, UR6, 0x1, URZ ;  /* 0x0000000106067899 */ /* 0x000fe4000800063f */
[----:B0-----:R-:W-:Y:S02]  /*01e0*/  ULEA UR8, UR8, UR4, 0x18 ;  /* 0x0000000408087291 */ /* 0x001fe4000f8ec03f */
[----:B------:R-:W-:-:S04]  /*01f0*/  UIADD3 UR4, -UR5, 0x100000, URZ ;  /* 0x0010000005047890 */ /* 0x000fc8000fffe13f */
[----:B------:R-:W-:Y:S02]  /*0200*/  USHF.L.U32 UR5, UR4, 0xb, URZ ;  /* 0x0000000b04057899 */ /* 0x000fe4000800063f */
[----:B------:R-:W-:Y:S01]  /*0210*/  USHF.L.U32 UR4, UR4, 0x1, URZ ;  /* 0x0000000104047899 */ /* 0x000fe2000800063f */
[----:B------:R-:W0:Y:S11]  /*0220*/  FENCE.VIEW.ASYNC.S ;  /* 0x00000000000073c6 */ /* 0x000e360000000000 */
[----:B0-----:R0:W1:Y:S01]  /*0230*/  SYNCS.EXCH.64 URZ, [UR8], UR4 ;  /* 0x00000004083f75b2 */ /* 0x0010620008000100 */
[----:B------:R0:W2:Y:S01]  /*0240*/  SYNCS.EXCH.64 URZ, [UR8+0x18], UR6 ;  /* 0x00001806083f75b2 */ /* 0x0000a20008000100 */
[----:B------:R0:W3:Y:S01]  /*0250*/  SYNCS.EXCH.64 URZ, [UR8+0x8], UR4 ;  /* 0x00000804083f75b2 */ /* 0x0000e20008000100 */
[----:B------:R0:W4:Y:S01]  /*0260*/  SYNCS.EXCH.64 URZ, [UR8+0x20], UR6 ;  /* 0x00002006083f75b2 */ /* 0x0001220008000100 */
[----:B------:R0:W0:Y:S01]  /*0270*/  SYNCS.EXCH.64 URZ, [UR8+0x10], UR4 ;  /* 0x00001004083f75b2 */ /* 0x0000220008000100 */
[----:B------:R0:W0:Y:S01]  /*0280*/  SYNCS.EXCH.64 URZ, [UR8+0x28], UR6 ;  /* 0x00002806083f75b2 */ /* 0x0000220008000100 */
[----:B------:R-:W-:Y:S01]  /*0290*/  NOP ;  /* 0x0000000000007918 */ /* 0x000fe20000000000 */
.L_x_2:
[----:B------:R-:W-:Y:S01]  /*02a0*/  SHF.R.S32.HI R4, RZ, 0x1f, R95 ;  /* 0x0000001fff047819 */ /* 0x000fe2000001145f */
[----:B------:R-:W5:Y:S01]  /*02b0*/  SHFL.IDX PT, R0, R0, RZ, 0x1f ;  /* 0x00001fff00007589 */ /* 0x000f6200000e0000 */
[----:B0-----:R-:W0:Y:S01]  /*02c0*/  S2UR UR8, SR_CTAID.X ;  /* 0x00000000000879c3 */ /* 0x001e220000002500 */
[----:B------:R-:W-:Y:S02]  /*02d0*/  ELECT P0, URZ, PT ;  /* 0x00000000003f782f */ /* 0x000fe40003800000 */
[----:B------:R-:W-:Y:S01]  /*02e0*/  LEA.HI R4, R4, R95, RZ, 0x7 ;  /* 0x0000005f04047211 */ /* 0x000fe200078f38ff */
[----:B------:R-:W-:Y:S01]  /*02f0*/  ULDC UR4, c[0x0][0x150] ;  /* 0x0000540000047ab9 */ /* 0x000fe20000000800 */
[----:B------:R-:W-:Y:S01]  /*0300*/  SHF.R.S32.HI R6, RZ, 0x1f, R5 ;  /* 0x0000001fff067819 */ /* 0x000fe20000011405 */
[----:B------:R-:W-:Y:S01]  /*0310*/  NOP ;  /* 0x0000000000007918 */ /* 0x000fe20000000000 */
[----:B------:R-:W-:Y:S01]  /*0320*/  LOP3.LUT R4, R4, 0xffffff80, RZ, 0xc0, !PT ;  /* 0xffffff8004047812 */ /* 0x000fe200078ec0ff */
[----:B------:R-:W-:Y:S01]  /*0330*/  NOP ;  /* 0x0000000000007918 */ /* 0x000fe20000000000 */
[----:B------:R-:W-:Y:S01]  /*0340*/  LEA.HI R6, R6, R5, RZ, 0x2 ;  /* 0x0000000506067211 */ /* 0x000fe200078f10ff */
[----:B------:R-:W1:Y:S01]  /*0350*/  LDC R11, c[0x0][0x144] ;  /* 0x00005100ff0b7b82 */ /* 0x000e620000000800 */
[----:B------:R-:W-:Y:S01]  /*0360*/  IMAD.MOV.U32 R22, RZ, RZ, 0x1 ;  /* 0x00000001ff167424 */ /* 0x000fe200078e00ff */
[----:B------:R-:W-:Y:S01]  /*0370*/  ISETP.NE.AND P3, PT, R2, RZ, PT ;  /* 0x000000ff0200720c */ /* 0x000fe20003f65270 */
[----:B------:R-:W-:Y:S01]  /*0380*/  IMAD.IADD R8, R95, 0x1, -R4 ;  /* 0x000000015f087824 */ /* 0x000fe200078e0a04 */
[----:B------:R-:W-:Y:S01]  /*0390*/  LOP3.LUT R6, R6, 0x3ffffffc, RZ, 0xc0, !PT ;  /* 0x3ffffffc06067812 */ /* 0x000fe200078ec0ff */
[----:B------:R-:W2:Y:S03]  /*03a0*/  S2R R4, SR_CTAID.Y ;  /* 0x0000000000047919 */ /* 0x000ea60000002600 */
[----:B------:R-:W-:Y:S01]  /*03b0*/  SHF.R.S32.HI R9, RZ, 0x1f, R8 ;  /* 0x0000001fff097819 */ /* 0x000fe20000011408 */
[----:B------:R-:W-:Y:S01]  /*03c0*/  IMAD.IADD R6, R5, 0x1, -R6 ;  /* 0x0000000105067824 */ /* 0x000fe200078e0a06 */
[----:B------:R-:W3:Y:S02]  /*03d0*/  LDC R13, c[0x0][0x140] ;  /* 0x00005000ff0d7b82 */ /* 0x000ee40000000800 */
[----:B------:R-:W-:-:S02]  /*03e0*/  LEA.HI R9, R9, R8, RZ, 0x3 ;  /* 0x0000000809097211 */ /* 0x000fc400078f18ff */
[----:B-----5:R-:W-:Y:S02]  /*03f0*/  ISETP.NE.OR P0, PT, R0, RZ, !P0 ;  /* 0x000000ff0000720c */ /* 0x020fe40004705670 */
[--C-:B------:R-:W-:Y:S02]  /*0400*/  SHF.R.S32.HI R0, RZ, 0x3, R9.reuse ;  /* 0x00000003ff007819 */ /* 0x100fe40000011409 */
[----:B0-----:R-:W-:Y:S02]  /*0410*/  I2FP.F32.U32 R10, UR8 ;  /* 0x00000008000a7c45 */ /* 0x001fe40008201000 */
[----:B------:R-:W-:-:S03]  /*0420*/  SHF.R.S32.HI R9, RZ, 0x1f, R9 ;  /* 0x0000001fff097819 */ /* 0x000fc60000011409 */
[----:B------:R-:W-:Y:S01]  /*0430*/  FMUL R10, R10, UR4 ;  /* 0x000000040a0a7c20 */ /* 0x000fe20008400000 */
[----:B------:R-:W-:Y:S01]  /*0440*/  LEA.HI R9, R9, R0, RZ, 0x2 ;  /* 0x0000000009097211 */ /* 0x000fe200078f10ff */
[----:B------:R-:W-:Y:S02]  /*0450*/  ULDC UR4, c[0x0][0x154] ;  /* 0x0000550000047ab9 */ /* 0x000fe40000000800 */
[----:B------:R-:W-:Y:S01]  /*0460*/  VOTEU.ALL UP0, P0 ;  /* 0x00000000003f7886 */ /* 0x000fe20000000000 */
[----:B------:R-:W-:Y:S01]  /*0470*/  LOP3.LUT R9, R9, 0xfffffffc, RZ, 0xc0, !PT ;  /* 0xfffffffc09097812 */ /* 0x000fe200078ec0ff */
[----:B------:R-:W0:Y:S01]  /*0480*/  F2I.U32.TRUNC.NTZ R10, R10 ;  /* 0x0000000a000a7305 */ /* 0x000e22000020f000 */
[----:B------:R-:W-:Y:S02]  /*0490*/  VOTEU.ALL UP1, P0 ;  /* 0x00000000003f7886 */ /* 0x000fe40000020000 */
[----:B------:R-:W5:Y:S01]  /*04a0*/  @!UP0 S2UR UR7, SR_CgaCtaId ;  /* 0x00000000000789c3 */ /* 0x000f620000008800 */
[----:B------:R-:W-:Y:S01]  /*04b0*/  IMAD.IADD R9, R0, 0x1, -R9 ;  /* 0x0000000100097824 */ /* 0x000fe200078e0a09 */
[----:B------:R-:W-:Y:S01]  /*04c0*/  SHF.R.S32.HI R0, RZ, 0x1f, R3 ;  /* 0x0000001fff007819 */ /* 0x000fe20000011403 */
[----:B------:R-:W-:Y:S01]  /*04d0*/  @!UP0 UMOV UR6, 0x400 ;  /* 0x0000040000068882 */ /* 0x000fe20000000000 */
[----:B---3--:R-:W-:Y:S01]  /*04e0*/  ISETP.EQ.U32.AND P2, PT, R13, 0x1, PT ;  /* 0x000000010d00780c */ /* 0x008fe20003f42070 */
[----:B------:R-:W-:Y:S01]  /*04f0*/  IMAD R19, R6, 0x4, R9 ;  /* 0x0000000406137824 */ /* 0x000fe200078e0209 */
[----:B--2---:R-:W-:-:S02]  /*0500*/  I2FP.F32.U32 R12, R4 ;  /* 0x00000004000c7245 */ /* 0x004fc40000201000 */
[----:B------:R-:W2:Y:S01]  /*0510*/  LDC R9, c[0x0][0x148] ;  /* 0x00005200ff097b82 */ /* 0x000ea20000000800 */
[----:B------:R-:W-:Y:S02]  /*0520*/  LEA.HI R0, R0, R3, RZ, 0x2 ;  /* 0x0000000300007211 */ /* 0x000fe400078f10ff */
[----:B------:R-:W-:Y:S01]  /*0530*/  LEA.HI R6, R19, R19, RZ, 0x1 ;  /* 0x0000001313067211 */ /* 0x000fe200078f08ff */
[----:B0-----:R-:W-:Y:S02]  /*0540*/  IMAD.MOV R14, RZ, RZ, -R10 ;  /* 0x000000ffff0e7224 */ /* 0x001fe400078e0a0a */
[----:B------:R-:W-:Y:S01]  /*0550*/  FMUL R12, R12, UR4 ;  /* 0x000000040c0c7c20 */ /* 0x000fe20008400000 */
[----:B------:R-:W-:Y:S01]  /*0560*/  LOP3.LUT R0, R0, 0xfffffffc, RZ, 0xc0, !PT ;  /* 0xfffffffc00007812 */ /* 0x000fe200078ec0ff */
[----:B------:R-:W-:Y:S01]  /*0570*/  UMOV UR4, 0x20 ;  /* 0x0000002000047882 */ /* 0x000fe20000000000 */
[----:B------:R-:W-:Y:S01]  /*0580*/  LOP3.LUT R10, R6, 0xfffffffe, RZ, 0xc0, !PT ;  /* 0xfffffffe060a7812 */ /* 0x000fe200078ec0ff */
[----:B-1----:R-:W-:Y:S01]  /*0590*/  IMAD R6, R11, R14, UR8 ;  /* 0x000000080b067e24 */ /* 0x002fe2000f8e020e */
[----:B------:R-:W-:-:S04]  /*05a0*/  @!UP0 UIADD3 UR4, -UR4, 0x100000, URZ ;  /* 0x0010000004048890 */ /* 0x000fc8000fffe13f */
[----:B------:R-:W-:Y:S02]  /*05b0*/  @!UP0 USHF.L.U32 UR5, UR4, 0xb, URZ ;  /* 0x0000000b04058899 */ /* 0x000fe4000800063f */
[----:B------:R-:W-:Y:S01]  /*05c0*/  @!UP0 USHF.L.U32 UR4, UR4, 0x1, URZ ;  /* 0x0000000104048899 */ /* 0x000fe2000800063f */
[----:B------:R-:W0:Y:S01]  /*05d0*/  F2I.U32.TRUNC.NTZ R12, R12 ;  /* 0x0000000c000c7305 */ /* 0x000e22000020f000 */
[----:B------:R-:W-:Y:S02]  /*05e0*/  IMAD.IADD R3, R3, 0x1, -R0 ;  /* 0x0000000103037824 */ /* 0x000fe400078e0a00 */
[C---:B------:R-:W-:Y:S02]  /*05f0*/  IMAD.IADD R11, R19.reuse, 0x1, -R10 ;  /* 0x00000001130b7824 */ /* 0x040fe400078e0a0a */
[----:B------:R-:W-:Y:S01]  /*0600*/  IMAD.SHL.U32 R10, R19, 0x4, RZ ;  /* 0x00000004130a7824 */ /* 0x000fe200078e00ff */
[----:B-----5:R-:W-:Y:S01]  /*0610*/  @!UP0 ULEA UR6, UR7, UR6, 0x18 ;  /* 0x0000000607068291 */ /* 0x020fe2000f8ec03f */
[----:B------:R-:W-:Y:S01]  /*0620*/  ISETP.NE.AND P1, PT, R3, 0x3, PT ;  /* 0x000000030300780c */ /* 0x000fe20003f25270 */
[----:B------:R-:W-:Y:S01]  /*0630*/  VOTEU.ALL UP0, P0 ;  /* 0x00000000003f7886 */ /* 0x000fe20000000000 */
[----:B------:R-:W-:-:S02]  /*0640*/  ISETP.NE.AND P4, PT, R11, R6, PT ;  /* 0x000000060b00720c */ /* 0x000fc40003f85270 */
[----:B------:R-:W-:Y:S02]  /*0650*/  LOP3.LUT R19, R19, 0xc, R10, 0x78, !PT ;  /* 0x0000000c13137812 */ /* 0x000fe400078e780a */
[----:B------:R-:W-:Y:S01]  /*0660*/  LOP3.LUT P0, RZ, R8, 0x7, RZ, 0xc0, !PT ;  /* 0x0000000708ff7812 */ /* 0x000fe2000780c0ff */
[C---:B------:R-:W-:Y:S01]  /*0670*/  VIADD R8, R2.reuse, 0xffffffff ;  /* 0xffffffff02087836 */ /* 0x040fe20000000000 */
[----:B------:R-:W-:Y:S01]  /*0680*/  ISETP.EQ.OR P1, PT, R3, RZ, !P1 ;  /* 0x000000ff0300720c */ /* 0x000fe20004f22670 */
[----:B0-----:R-:W-:Y:S01]  /*0690*/  IMAD.MOV R23, RZ, RZ, -R12 ;  /* 0x000000ffff177224 */ /* 0x001fe200078e0a0c */
[----:B------:R-:W-:Y:S01]  /*06a0*/  ISETP.LT.U32.AND P0, PT, R19, 0x2, !P0 ;  /* 0x000000021300780c */ /* 0x000fe20004701070 */
[----:B------:R-:W0:Y:S02]  /*06b0*/  FENCE.VIEW.ASYNC.S ;  /* 0x00000000000073c6 */ /* 0x000e240000000000 */
[----:B0-----:R0:W1:Y:S01]  /*06c0*/  @!UP0 SYNCS.EXCH.64 URZ, [UR6+0x40], UR4 ;  /* 0x00004004063f85b2 */ /* 0x0010620008000100 */
[----:B------:R-:W-:Y:S01]  /*06d0*/  ISETP.EQ.AND P1, PT, R2, RZ, P1 ;  /* 0x000000ff0200720c */ /* 0x000fe20000f22270 */
[----:B--2---:R-:W-:Y:S01]  /*06e0*/  IMAD R11, R9, R23, R4 ;  /* 0x00000017090b7224 */ /* 0x004fe200078e0204 */
[----:B------:R-:W-:-:S02]  /*06f0*/  ISETP.GE.U32.AND P6, PT, R8, 0x2, PT ;  /* 0x000000020800780c */ /* 0x000fc40003fc6070 */
[----:B------:R-:W-:Y:S02]  /*0700*/  @P4 LEA.HI R0, R19, R19, RZ, 0x1 ;  /* 0x0000001313004211 */ /* 0x000fe400078f08ff */
[----:B------:R-:W-:Y:S02]  /*0710*/  SEL R18, RZ, 0x1, !P1 ;  /* 0x00000001ff127807 */ /* 0x000fe40004800000 */
[----:B------:R-:W-:Y:S02]  /*0720*/  @P4 SHF.R.S32.HI R0, RZ, 0x1, R0 ;  /* 0x00000001ff004819 */ /* 0x000fe40000011400 */
[----:B------:R-:W-:Y:S02]  /*0730*/  SEL R18, R18, 0x2, P6 ;  /* 0x0000000212127807 */ /* 0x000fe40003000000 */
[----:B------:R-:W-:Y:S02]  /*0740*/  @P4 ISETP.NE.AND P5, PT, R0, R11, PT ;  /* 0x0000000b0000420c */ /* 0x000fe40003fa5270 */
[----:B------:R-:W-:Y:S01]  /*0750*/  SEL R11, RZ, 0x1, !P0 ;  /* 0x00000001ff0b7807 */ /* 0x000fe20004000000 */
[----:B------:R0:W2:Y:S01]  /*0760*/  @!UP1 SYNCS.EXCH.64 URZ, [UR6+0x48], UR4 ;  /* 0x00004804063f95b2 */ /* 0x0000a20008000100 */
[----:B------:R-:W-:Y:S01]  /*0770*/  @P4 SEL R22, RZ, 0x1, P5 ;  /* 0x00000001ff164807 */ /* 0x000fe20002800000 */
[----:B------:R-:W-:Y:S01]  /*0780*/  NOP ;  /* 0x0000000000007918 */ /* 0x000fe20000000000 */
[----:B------:R-:W-:-:S02]  /*0790*/  LOP3.LUT R0, R95, 0x7f, RZ, 0xc0, !PT ;  /* 0x0000007f5f007812 */ /* 0x000fc400078ec0ff */
[----:B------:R-:W-:Y:S01]  /*07a0*/  LOP3.LUT R22, R22, R11, RZ, 0xc0, !PT ;  /* 0x0000000b16167212 */ /* 0x000fe200078ec0ff */
[----:B01----:R-:W-:Y:S06]  /*07b0*/  @!P2 BRA `(.L_x_3) ;  /* 0x000000000008a947 */ /* 0x003fec0003800000 */
[----:B--2-4-:R-:W-:Y:S01]  /*07c0*/  UCGABAR_ARV ;  /* 0x00000000000079c7 */ /* 0x014fe20008000000 */
[----:B------:R-:W-:Y:S05]  /*07d0*/  BRA `(.L_x_4) ;  /* 0x0000000000047947 */ /* 0x000fea0003800000 */
.L_x_3:
[----:B--2-4-:R-:W-:Y:S01]  /*07e0*/  NOP ;  /* 0x0000000000007918 */ /* 0x014fe20000000000 */
.L_x_4:
[----:B------:R-:W0:Y:S01]  /*07f0*/  LDC R2, c[0x0][0x65c] ;  /* 0x00019700ff027b82 */ /* 0x000e220000000800 */
[----:B------:R-:W-:Y:S02]  /*0800*/  IMAD.U32 R10, RZ, RZ, UR8 ;  /* 0x00000008ff0a7e24 */ /* 0x000fe4000f8e00ff */
[----:B------:R-:W-:Y:S01]  /*0810*/  IMAD.MOV.U32 R11, RZ, RZ, RZ ;  /* 0x000000ffff0b7224 */ /* 0x000fe200078e00ff */
[----:B0-----:R-:W-:-:S04]  /*0820*/  ISETP.NE.AND P1, PT, R2, 0x1, PT ;  /* 0x000000010200780c */ /* 0x001fc80003f25270 */
[----:B------:R-:W-:-:S09]  /*0830*/  P2R R5, PR, RZ, 0x2 ;  /* 0x00000002ff057803 */ /* 0x000fd20000000000 */
[----:B------:R-:W0:Y:S01]  /*0840*/  @P1 LDC R17, c[0x0][0x10] ;  /* 0x00000400ff111b82 */ /* 0x000e220000000800 */
[----:B------:R-:W-:Y:S02]  /*0850*/  @P1 IMAD.MOV.U32 R5, RZ, RZ, RZ ;  /* 0x000000ffff051224 */ /* 0x000fe400078e00ff */
[----:B------:R-:W-:-:S05]  /*0860*/  @P1 IMAD.MOV.U32 R15, RZ, RZ, RZ ;  /* 0x000000ffff0f1224 */ /* 0x000fca00078e00ff */
[----:B------:R-:W1:Y:S01]  /*0870*/  @!P1 LDC R13, c[0x0][0xc] ;  /* 0x00000300ff0d9b82 */ /* 0x000e620000000800 */
[----:B------:R-:W-:Y:S01]  /*0880*/  ULDC UR4, c[0x0][0xc] ;  /* 0x0000030000047ab9 */ /* 0x000fe20000000800 */
[----:B------:R-:W-:Y:S01]  /*0890*/  ULDC UR5, c[0x0][0x10] ;  /* 0x0000040000057ab9 */ /* 0x000fe20000000800 */
[----:B------:R-:W-:Y:S01]  /*08a0*/  ULDC UR6, c[0x0][0x14] ;  /* 0x0000050000067ab9 */ /* 0x000fe20000000800 */
[----:B------:R-:W-:-:S04]  /*08b0*/  UIMAD.WIDE.U32 UR4, UR4, UR5, URZ ;  /* 0x00000005040472a5 */ /* 0x000fc8000f8e003f */
[----:B------:R-:W-:Y:S02]  /*08c0*/  UIMAD.WIDE.U32 UR36, UR4, UR6, URZ ;  /* 0x00000006042472a5 */ /* 0x000fe4000f8e003f */
[----:B------:R-:W-:-:S04]  /*08d0*/  UIMAD UR42, UR5, UR6, URZ ;  /* 0x00000006052a72a4 */ /* 0x000fc8000f8e023f */
[----:B------:R-:W-:Y:S01]  /*08e0*/  UIADD3 UR42, UR37, UR42, URZ ;  /* 0x0000002a252a7290 */ /* 0x000fe2000fffe03f */
[----:B0-----:R-:W-:-:S04]  /*08f0*/  @P1 IMAD.WIDE.U32 R16, R17, UR8, R4 ;  /* 0x0000000811101c25 */ /* 0x001fc8000f8e0004 */
[----:B------:R-:W-:Y:S02]  /*0900*/  @P1 IMAD.IADD R17, R17, 0x1, R15 ;  /* 0x0000000111111824 */ /* 0x000fe400078e020f */
[----:B-1----:R-:W-:-:S04]  /*0910*/  @!P1 IMAD.WIDE.U32 R10, R4, R13, R10 ;  /* 0x0000000d040a9225 */ /* 0x002fc800078e000a */
[----:B------:R-:W-:Y:S02]  /*0920*/  @!P1 IMAD.MOV.U32 R16, RZ, RZ, R10 ;  /* 0x000000ffff109224 */ /* 0x000fe400078e000a */
[----:B------:R-:W-:Y:S01]  /*0930*/  @!P1 IMAD.MOV.U32 R17, RZ, RZ, R11 ;  /* 0x000000ffff119224 */ /* 0x000fe200078e000b */
[----:B------:R-:W-:Y:S06]  /*0940*/  @!P2 BRA `(.L_x_5) ;  /* 0x00000000000ca947 */ /* 0x000fec0003800000 */
[----:B------:R-:W-:Y:S01]  /*0950*/  UCGABAR_WAIT ;  /* 0x0000000000007dc7 */ /* 0x000fe20008000000 */
[----:B------:R-:W-:Y:S01]  /*0960*/  CCTL.IVALL ;  /* 0x00000000ff00798f */ /* 0x000fe20002000000 */
[----:B------:R-:W-:Y:S05]  /*0970*/  BRA `(.L_x_6) ;  /* 0x0000000000047947 */ /* 0x000fea0003800000 */
.L_x_5:
[----:B------:R-:W-:Y:S06]  /*0980*/  BAR.SYNC.DEFER_BLOCKING 0x0 ;  /* 0x0000000000007b1d */ /* 0x000fec0000010000 */
.L_x_6:
[----:B------:R-:W-:Y:S05]  /*0990*/  @!P3 BRA `(.L_x_7) ;  /* 0x0000005c00a4b947 */ /* 0x000fea0003800000 */
[----:B------:R-:W-:-:S13]  /*09a0*/  ISETP.GT.U32.AND P0, PT, R8, 0x1, PT ;  /* 0x000000010800780c */ /* 0x000fda0003f04070 */
[----:B------:R-:W-:Y:S05]  /*09b0*/  @P0 EXIT ;  /* 0x000000000000094d */ /* 0x000fea0003800000 */
[----:B------:R-:W-:Y:S01]  /*09c0*/  ULDC.64 UR4, c[0x0][0x650] ;  /* 0x0001940000047ab9 */ /* 0x000fe20000000a00 */
[----:B------:R-:W-:Y:S01]  /*09d0*/  PRMT R3, RZ, 0x7610, R3 ;  /* 0x00007610ff037816 */ /* 0x000fe20000000003 */
[----:B------:R-:W-:Y:S01]  /*09e0*/  IMAD.MOV.U32 R103, RZ, RZ, -0x1 ;  /* 0xffffffffff677424 */ /* 0x000fe200078e00ff */
[----:B------:R-:W-:Y:S01]  /*09f0*/  ISETP.GE.U32.AND P0, PT, R16, UR4, PT ;  /* 0x0000000410007c0c */ /* 0x000fe2000bf06070 */
[----:B------:R-:W-:Y:S02]  /*0a00*/  IMAD.MOV.U32 R100, RZ, RZ, -0x1 ;  /* 0xffffffffff647424 */ /* 0x000fe400078e00ff */
[----:B------:R-:W-:Y:S01]  /*0a10*/  IMAD.MOV.U32 R101, RZ, RZ, -0x1 ;  /* 0xffffffffff657424 */ /* 0x000fe200078e00ff */
[----:B------:R-:W-:-:S13]  /*0a20*/  ISETP.GE.U32.AND.EX P0, PT, R17, UR5, PT, P0 ;  /* 0x0000000511007c0c */ /* 0x000fda000bf06100 */
[----:B------:R-:W-:Y:S05]  /*0a30*/  @P0 BRA `(.L_x_8) ;  /* 0x0000000400280947 */ /* 0x000fea0003800000 */
[----:B------:R-:W0:Y:S01]  /*0a40*/  LDC.64 R24, c[0x0][0x628] ;  /* 0x00018a00ff187b82 */ /* 0x000e220000000a00 */
[----:B------:R-:W-:Y:S02]  /*0a50*/  IMAD.MOV.U32 R10, RZ, RZ, R16 ;  /* 0x000000ffff0a7224 */ /* 0x000fe400078e0010 */
[----:B------:R-:W-:-:S05]  /*0a60*/  IMAD.MOV.U32 R11, RZ, RZ, R17 ;  /* 0x000000ffff0b7224 */ /* 0x000fca00078e0011 */
[----:B------:R-:W1:Y:S08]  /*0a70*/  LDC R8, c[0x0][0x630] ;  /* 0x00018c00ff087b82 */ /* 0x000e700000000800 */
[----:B------:R-:W2:Y:S01]  /*0a80*/  LDC.64 R26, c[0x0][0x620] ;  /* 0x00018800ff1a7b82 */ /* 0x000ea20000000a00 */
[----:B0-----:R-:W-:-:S04]  /*0a90*/  ISETP.NE.U32.AND P0, PT, R24, RZ, PT ;  /* 0x000000ff1800720c */ /* 0x001fc80003f05070 */
[----:B------:R-:W-:-:S13]  /*0aa0*/  ISETP.NE.AND.EX P0, PT, R25, RZ, PT, P0 ;  /* 0x000000ff1900720c */ /* 0x000fda0003f05300 */
[----:B-12---:R-:W-:Y:S05]  /*0ab0*/  @!P0 BRA `(.L_x_9) ;  /* 0x0000000000288947 */ /* 0x006fea0003800000 */
[----:B------:R-:W0:Y:S02]  /*0ac0*/  LDC R3, c[0x0][0x634] ;  /* 0x00018d00ff037b82 */ /* 0x000e240000000800 */
[----:B0-----:R-:W-:-:S05]  /*0ad0*/  IADD3 R3, P0, R16, R3, RZ ;  /* 0x0000000310037210 */ /* 0x001fca0007f1e0ff */
[----:B------:R-:W-:-:S04]  /*0ae0*/  IMAD.X R21, RZ, RZ, R17, P0 ;  /* 0x000000ffff157224 */ /* 0x000fc800000e0611 */
[----:B------:R-:W-:-:S04]  /*0af0*/  IMAD.WIDE.U32 R10, R21, R24, RZ ;  /* 0x00000018150a7225 */ /* 0x000fc800078e00ff */
[----:B------:R-:W-:-:S04]  /*0b00*/  IMAD.WIDE.U32 R12, P0, R3, R25, R10 ;  /* 0x00000019030c7225 */ /* 0x000fc8000780000a */
[----:B------:R-:W-:-:S04]  /*0b10*/  IMAD.WIDE.U32 R10, R3, R24, RZ ;  /* 0x00000018030a7225 */ /* 0x000fc800078e00ff */
[----:B------:R-:W-:Y:S01]  /*0b20*/  IMAD.X R15, RZ, RZ, RZ, P0 ;  /* 0x000000ffff0f7224 */ /* 0x000fe200000e06ff */
[----:B------:R-:W-:Y:S01]  /*0b30*/  IADD3 RZ, P0, R11, R12, RZ ;  /* 0x0000000c0bff7210 */ /* 0x000fe20007f1e0ff */
[----:B------:R-:W-:-:S04]  /*0b40*/  IMAD.MOV.U32 R14, RZ, RZ, R13 ;  /* 0x000000ffff0e7224 */ /* 0x000fc800078e000d */
[----:B------:R-:W-:-:S08]  /*0b50*/  IMAD.WIDE.U32.X R10, R21, R25, R14, P0 ;  /* 0x00000019150a7225 */ /* 0x000fd000000e040e */
.L_x_9:
[----:B------:R-:W0:Y:S01]  /*0b60*/  LDC.64 R30, c[0x0][0x640] ;  /* 0x00019000ff1e7b82 */ /* 0x000e220000000a00 */
[-CC-:B------:R-:W-:Y:S01]  /*0b70*/  SHF.R.U64 R101, R10, R8.reuse, R11.reuse ;  /* 0x000000080a657219 */ /* 0x180fe2000000120b */
[----:B------:R-:W-:Y:S01]  /*0b80*/  IMAD R29, R9, R23, R4 ;  /* 0x00000017091d7224 */ /* 0x000fe200078e0204 */
[----:B------:R-:W-:Y:S01]  /*0b90*/  SHF.R.U32.HI R3, RZ, R8, R11 ;  /* 0x00000008ff037219 */ /* 0x000fe2000001160b */
[----:B------:R-:W-:Y:S01]  /*0ba0*/  IMAD.MOV.U32 R23, RZ, RZ, 0x1 ;  /* 0x00000001ff177424 */ /* 0x000fe200078e00ff */
[----:B------:R-:W-:-:S03]  /*0bb0*/  IADD3 R5, P0, RZ, -R101, RZ ;  /* 0x80000065ff057210 */ /* 0x000fc60007f1e0ff */
[----:B------:R-:W1:Y:S02]  /*0bc0*/  LDC R12, c[0x0][0x618] ;  /* 0x00018600ff0c7b82 */ /* 0x000e640000000800 */
[----:B------:R-:W-:Y:S02]  /*0bd0*/  IMAD.X R3, RZ, RZ, ~R3, P0 ;  /* 0x000000ffff037224 */ /* 0x000fe400000e0e03 */
[----:B------:R-:W-:-:S04]  /*0be0*/  IMAD.WIDE.U32 R10, R5, R26, R16 ;  /* 0x0000001a050a7225 */ /* 0x000fc800078e0010 */
[----:B------:R-:W2:Y:S01]  /*0bf0*/  LDC R20, c[0x0][0x608] ;  /* 0x00018200ff147b82 */ /* 0x000ea20000000800 */
[----:B------:R-:W-:Y:S02]  /*0c00*/  IMAD R8, R3, R26, RZ ;  /* 0x0000001a03087224 */ /* 0x000fe400078e02ff */
[----:B------:R-:W-:Y:S02]  /*0c10*/  IMAD.MOV.U32 R3, RZ, RZ, -0x1 ;  /* 0xffffffffff037424 */ /* 0x000fe400078e00ff */
[----:B------:R-:W-:-:S03]  /*0c20*/  IMAD R5, R5, R27, R8 ;  /* 0x0000001b05057224 */ /* 0x000fc600078e0208 */
[----:B------:R-:W3:Y:S01]  /*0c30*/  LDC R28, c[0x0][0x658] ;  /* 0x00019600ff1c7b82 */ /* 0x000ee20000000800 */
[----:B------:R-:W-:Y:S01]  /*0c40*/  IMAD.IADD R5, R11, 0x1, R5 ;  /* 0x000000010b057824 */ /* 0x000fe200078e0205 */
[----:B0-----:R-:W-:-:S04]  /*0c50*/  ISETP.NE.U32.AND P0, PT, R30, RZ, PT ;  /* 0x000000ff1e00720c */ /* 0x001fc80003f05070 */
[----:B------:R-:W-:Y:S02]  /*0c60*/  ISETP.NE.AND.EX P0, PT, R31, RZ, PT, P0 ;  /* 0x000000ff1f00720c */ /* 0x000fe40003f05300 */
[----:B------:R-:W0:Y:S01]  /*0c70*/  LDC R24, c[0x0][0x600] ;  /* 0x00018000ff187b82 */ /* 0x000e220000000800 */
[-CC-:B-1----:R-:W-:Y:S02]  /*0c80*/  SHF.R.U64 R14, R10, R12.reuse, R5.reuse ;  /* 0x0000000c0a0e7219 */ /* 0x182fe40000001205 */
[----:B------:R-:W-:-:S05]  /*0c90*/  SHF.R.U32.HI R5, RZ, R12, R5 ;  /* 0x0000000cff057219 */ /* 0x000fca0000011605 */
[----:B------:R-:W1:Y:S01]  /*0ca0*/  LDC R15, c[0x0][0x648] ;  /* 0x00019200ff0f7b82 */ /* 0x000e620000000800 */
[-CC-:B--2---:R-:W-:Y:S02]  /*0cb0*/  SHF.R.U64 R27, R14, R20.reuse, R5.reuse ;  /* 0x000000140e1b7219 */ /* 0x184fe40000001205 */
[----:B------:R-:W-:-:S05]  /*0cc0*/  SHF.R.U32.HI R5, RZ, R20, R5 ;  /* 0x00000014ff057219 */ /* 0x000fca0000011605 */
[----:B------:R-:W2:Y:S01]  /*0cd0*/  LDC R21, c[0x0][0x638] ;  /* 0x00018e00ff157b82 */ /* 0x000ea20000000800 */
[-CC-:B---3--:R-:W-:Y:S02]  /*0ce0*/  SHF.R.U64 R20, R27, R28.reuse, R5.reuse ;  /* 0x0000001c1b147219 */ /* 0x188fe40000001205 */
[-C--:B------:R-:W-:Y:S02]  /*0cf0*/  SHF.L.U32 R3, R3, R28.reuse, RZ ;  /* 0x0000001c03037219 */ /* 0x080fe400000006ff */
[----:B------:R-:W-:Y:S01]  /*0d00*/  SHF.R.U32.HI R5, RZ, R28, R5 ;  /* 0x0000001cff057219 */ /* 0x000fe20000011605 */
[----:B------:R-:W-:Y:S01]  /*0d10*/  IMAD.MOV.U32 R4, RZ, RZ, R20 ;  /* 0x000000ffff047224 */ /* 0x000fe200078e0014 */
[----:B------:R-:W-:Y:S01]  /*0d20*/  LOP3.LUT R12, RZ, R3, RZ, 0x33, !PT ;  /* 0x00000003ff0c7212 */ /* 0x000fe200078e33ff */
[----:B------:R-:W3:Y:S01]  /*0d30*/  LDC R25, c[0x0][0x610] ;  /* 0x00018400ff197b82 */ /* 0x000ee20000000800 */
[----:B------:R-:W-:Y:S05]  /*0d40*/  @!P0 BRA `(.L_x_10) ;  /* 0x0000000000288947 */ /* 0x000fea0003800000 */
[----:B------:R-:W4:Y:S02]  /*0d50*/  LDC R3, c[0x0][0x64c] ;  /* 0x00019300ff037b82 */ /* 0x000f240000000800 */
[----:B----4-:R-:W-:-:S05]  /*0d60*/  IADD3 R3, P0, R20, R3, RZ ;  /* 0x0000000314037210 */ /* 0x010fca0007f1e0ff */
        /* <DEDUP_REMOVED lines=8> */
.L_x_10:
[----:B-1----:R-:W-:Y:S01]  /*0df0*/  SHF.R.U64 R4, R4, R15, R5 ;  /* 0x0000000f04047219 */ /* 0x002fe20000001205 */
[----:B0-----:R-:W-:Y:S01]  /*0e00*/  VIADD R5, R24, 0xffffffff ;  /* 0xffffffff18057836 */ /* 0x001fe20000000000 */
[----:B------:R-:W-:Y:S02]  /*0e10*/  SHF.L.U32 R3, R23, R28, RZ ;  /* 0x0000001c17037219 */ /* 0x000fe400000006ff */
[----:B------:R-:W-:Y:S01]  /*0e20*/  LOP3.LUT R12, R27, R12, RZ, 0xc0, !PT ;  /* 0x0000000c1b0c7212 */ /* 0x000fe200078ec0ff */
[----:B------:R-:W-:Y:S01]  /*0e30*/  IMAD.MOV R8, RZ, RZ, -R4 ;  /* 0x000000ffff087224 */ /* 0x000fe200078e0a04 */
[----:B------:R-:W-:Y:S02]  /*0e40*/  SEL R6, R6, R29, !P1 ;  /* 0x0000001d06067207 */ /* 0x000fe40004800000 */
[----:B------:R-:W-:Y:S01]  /*0e50*/  LOP3.LUT R5, R14, R5, RZ, 0xc0, !PT ;  /* 0x000000050e057212 */ /* 0x000fe200078ec0ff */
[----:B------:R-:W-:Y:S02]  /*0e60*/  IMAD R9, R3, R4, R12 ;  /* 0x0000000403097224 */ /* 0x000fe400078e020c */
[----:B--2---:R-:W-:-:S02]  /*0e70*/  IMAD R3, R8, R21, R20 ;  /* 0x0000001508037224 */ /* 0x004fc400078e0214 */
[----:B---3--:R-:W-:Y:S02]  /*0e80*/  IMAD R6, R9, R25, R6 ;  /* 0x0000001909067224 */ /* 0x008fe400078e0206 */
[----:B------:R-:W-:Y:S02]  /*0e90*/  IMAD R103, R3, R24, R5 ;  /* 0x0000001803677224 */ /* 0x000fe400078e0205 */
[----:B------:R-:W-:-:S03]  /*0ea0*/  IMAD.MOV.U32 R4, RZ, RZ, 0x1 ;  /* 0x00000001ff047424 */ /* 0x000fc600078e00ff */
[----:B------:R-:W-:Y:S02]  /*0eb0*/  SEL R100, R103, R6, !P1 ;  /* 0x0000000667647207 */ /* 0x000fe40004800000 */
[----:B------:R-:W-:Y:S02]  /*0ec0*/  PRMT R3, R4, 0x7610, R3 ;  /* 0x0000761004037816 */ /* 0x000fe40000000003 */
[----:B------:R-:W-:-:S07]  /*0ed0*/  SEL R103, R6, R103, !P1 ;  /* 0x0000006706677207 */ /* 0x000fce0004800000 */
.L_x_8:
[----:B------:R-:W-:-:S08]  /*0ee0*/  NOP ;  /* 0x0000000000007918 */ /* 0x000fd00000000000 */
[----:B------:R-:W0:Y:S02]  /*0ef0*/  USETMAXREG.TRY_ALLOC.CTAPOOL UP0, 0xe8 ;  /* 0x000000e8000079c8 */ /* 0x000e240008000600 */
[----:B0-----:R-:W-:-:S13]  /*0f00*/  PLOP3.LUT P0, PT, PT, PT, UP0, 0x80, 0x0 ;  /* 0x000000000000781c */ /* 0x001fda0003f0f008 */
[----:B------:R-:W-:Y:S05]  /*0f10*/  @!P0 BRA `(.L_x_8) ;  /* 0xfffffffc00f08947 */ /* 0x000fea000383ffff */
[----:B------:R-:W-:Y:S01]  /*0f20*/  ULDC.64 UR4, c[0x0][0x598] ;  /* 0x0001660000047ab9 */ /* 0x000fe20000000a00 */
[----:B------:R-:W-:Y:S01]  /*0f30*/  ULDC.64 UR38, c[0x0][0x208] ;  /* 0x0000820000267ab9 */ /* 0x000fe20000000a00 */
[----:B------:R-:W-:-:S04]  /*0f40*/  ISETP.NE.U32.AND P0, PT, RZ, UR4, PT ;  /* 0x00000004ff007c0c */ /* 0x000fc8000bf05070 */
[----:B------:R-:W-:-:S13]  /*0f50*/  ISETP.NE.AND.EX P0, PT, RZ, UR5, PT, P0 ;  /* 0x00000005ff007c0c */ /* 0x000fda000bf05300 */
[----:B------:R-:W-:Y:S05]  /*0f60*/  @!P0 BRA `(.L_x_11) ;  /* 0x00000000001c8947 */ /* 0x000fea0003800000 */
[----:B------:R-:W0:Y:S02]  /*0f70*/  LDC.64 R4, c[0x0][0x598] ;  /* 0x00016600ff047b82 */ /* 0x000e240000000a00 */
[----:B0-----:R-:W2:Y:S02]  /*0f80*/  LDG.E.64 R4, desc[UR38][R4.64] ;  /* 0x0000002604047981 */ /* 0x001ea4000c1e1b00 */
[----:B--2---:R-:W-:-:S04]  /*0f90*/  ISETP.NE.U32.AND P0, PT, R4, RZ, PT ;  /* 0x000000ff0400720c */ /* 0x004fc80003f05070 */
[----:B------:R-:W-:-:S13]  /*0fa0*/  ISETP.NE.AND.EX P0, PT, R5, RZ, PT, P0 ;  /* 0x000000ff0500720c */ /* 0x000fda0003f05300 */
[----:B------:R-:W-:Y:S05]  /*0fb0*/  @!P0 BRA `(.L_x_11) ;  /* 0x0000000000088947 */ /* 0x000fea0003800000 */
[----:B------:R0:W5:Y:S01]  /*0fc0*/  LD.E R23, desc[UR38][R4.64] ;  /* 0x0000002604177980 */ /* 0x000162000c101900 */
[----:B------:R-:W-:Y:S05]  /*0fd0*/  BRA `(.L_x_12) ;  /* 0x0000000000247947 */ /* 0x000fea0003800000 */
.L_x_11:
[----:B------:R-:W-:Y:S02]  /*0fe0*/  ULDC.64 UR4, c[0x0][0x588] ;  /* 0x0001620000047ab9 */ /* 0x000fe40000000a00 */
[----:B------:R-:W-:-:S04]  /*0ff0*/  ISETP.NE.U32.AND P0, PT, RZ, UR4, PT ;  /* 0x00000004ff007c0c */ /* 0x000fc8000bf05070 */
[----:B------:R-:W-:-:S13]  /*1000*/  ISETP.NE.AND.EX P0, PT, RZ, UR5, PT, P0 ;  /* 0x00000005ff007c0c */ /* 0x000fda000bf05300 */
[----:B------:R-:W-:Y:S05]  /*1010*/  @!P0 BRA `(.L_x_13) ;  /* 0x00000000000c8947 */ /* 0x000fea0003800000 */
[----:B------:R-:W0:Y:S02]  /*1020*/  LDC.64 R4, c[0x0][0x588] ;  /* 0x00016200ff047b82 */ /* 0x000e240000000a00 */
[----:B0-----:R1:W5:Y:S01]  /*1030*/  LDG.E R23, desc[UR38][R4.64] ;  /* 0x0000002604177981 */ /* 0x001362000c1e1900 */
[----:B------:R-:W-:Y:S05]  /*1040*/  BRA `(.L_x_12) ;  /* 0x0000000000087947 */ /* 0x000fea0003800000 */
.L_x_13:
[----:B------:R-:W-:Y:S02]  /*1050*/  ULDC UR4, c[0x0][0x580] ;  /* 0x0001600000047ab9 */ /* 0x000fe40000000800 */
[----:B------:R-:W-:-:S07]  /*1060*/  IMAD.U32 R23, RZ, RZ, UR4 ;  /* 0x00000004ff177e24 */ /* 0x000fce000f8e00ff */
.L_x_12:
[----:B------:R-:W-:Y:S02]  /*1070*/  ULDC.64 UR4, c[0x0][0x5a0] ;  /* 0x0001680000047ab9 */ /* 0x000fe40000000a00 */
[----:B------:R-:W-:-:S04]  /*1080*/  ISETP.NE.U32.AND P0, PT, RZ, UR4, PT ;  /* 0x00000004ff007c0c */ /* 0x000fc8000bf05070 */
[----:B------:R-:W-:-:S13]  /*1090*/  ISETP.NE.AND.EX P0, PT, RZ, UR5, PT, P0 ;  /* 0x00000005ff007c0c */ /* 0x000fda000bf05300 */
[----:B------:R-:W-:Y:S05]  /*10a0*/  @!P0 BRA `(.L_x_14) ;  /* 0x00000000001c8947 */ /* 0x000fea0003800000 */
[----:B01----:R-:W0:Y:S02]  /*10b0*/  LDC.64 R4, c[0x0][0x5a0] ;  /* 0x00016800ff047b82 */ /* 0x003e240000000a00 */
[----:B0-----:R-:W2:Y:S02]  /*10c0*/  LDG.E.64 R4, desc[UR38][R4.64] ;  /* 0x0000002604047981 */ /* 0x001ea4000c1e1b00 */
[----:B--2---:R-:W-:-:S04]  /*10d0*/  ISETP.NE.U32.AND P0, PT, R4, RZ, PT ;  /* 0x000000ff0400720c */ /* 0x004fc80003f05070 */
[----:B------:R-:W-:-:S13]  /*10e0*/  ISETP.NE.AND.EX P0, PT, R5, RZ, PT, P0 ;  /* 0x000000ff0500720c */ /* 0x000fda0003f05300 */
[----:B------:R-:W-:Y:S05]  /*10f0*/  @!P0 BRA `(.L_x_14) ;  /* 0x0000000000088947 */ /* 0x000fea0003800000 */
[----:B------:R0:W5:Y:S01]  /*1100*/  LD.E R90, desc[UR38][R4.64] ;  /* 0x00000026045a7980 */ /* 0x000162000c101900 */
[----:B------:R-:W-:Y:S05]  /*1110*/  BRA `(.L_x_15) ;  /* 0x0000000000247947 */ /* 0x000fea0003800000 */
.L_x_14:
[----:B------:R-:W-:Y:S02]  /*1120*/  ULDC.64 UR4, c[0x0][0x590] ;  /* 0x0001640000047ab9 */ /* 0x000fe40000000a00 */
[----:B------:R-:W-:-:S04]  /*1130*/  ISETP.NE.U32.AND P0, PT, RZ, UR4, PT ;  /* 0x00000004ff007c0c */ /* 0x000fc8000bf05070 */
[----:B------:R-:W-:-:S13]  /*1140*/  ISETP.NE.AND.EX P0, PT, RZ, UR5, PT, P0 ;  /* 0x00000005ff007c0c */ /* 0x000fda000bf05300 */
[----:B------:R-:W-:Y:S05]  /*1150*/  @!P0 BRA `(.L_x_16) ;  /* 0x00000000000c8947 */ /* 0x000fea0003800000 */
[----:B------:R-:W2:Y:S02]  /*1160*/  LDC.64 R90, c[0x0][0x590] ;  /* 0x00016400ff5a7b82 */ /* 0x000ea40000000a00 */
[----:B--2---:R2:W5:Y:S01]  /*1170*/  LDG.E R90, desc[UR38][R90.64] ;  /* 0x000000265a5a7981 */ /* 0x004562000c1e1900 */
[----:B------:R-:W-:Y:S05]  /*1180*/  BRA `(.L_x_15) ;  /* 0x0000000000087947 */ /* 0x000fea0003800000 */
.L_x_16:
[----:B------:R-:W-:Y:S02]  /*1190*/  ULDC UR4, c[0x0][0x584] ;  /* 0x0001610000047ab9 */ /* 0x000fe40000000800 */
[----:B------:R-:W-:-:S07]  /*11a0*/  IMAD.U32 R90, RZ, RZ, UR4 ;  /* 0x00000004ff5a7e24 */ /* 0x000fce000f8e00ff */
.L_x_15:
[----:B------:R-:W-:-:S13]  /*11b0*/  LOP3.LUT P0, RZ, R3, 0xff, RZ, 0xc0, !PT ;  /* 0x000000ff03ff7812 */ /* 0x000fda000780c0ff */
[----:B------:R-:W-:Y:S05]  /*11c0*/  @!P0 EXIT ;  /* 0x000000000000894d */ /* 0x000fea0003800000 */
[----:B------:R-:W3:Y:S01]  /*11d0*/  LDC R93, c[0x0][0x658] ;  /* 0x00019600ff5d7b82 */ /* 0x000ee20000000800 */
[----:B------:R-:W-:Y:S01]  /*11e0*/  LOP3.LUT R7, R7, 0x1, RZ, 0xc0, !PT ;  /* 0x0000000107077812 */ /* 0x000fe200078ec0ff */
[----:B------:R-:W-:Y:S01]  /*11f0*/  ULDC.64 UR6, c[0x0][0x288] ;  /* 0x0000a20000067ab9 */ /* 0x000fe20000000a00 */
[----:B------:R-:W-:Y:S01]  /*1200*/  SHF.R.U32.HI R3, RZ, 0x2, R95 ;  /* 0x00000002ff037819 */ /* 0x000fe2000001165f */
[----:B------:R-:W-:Y:S01]  /*1210*/  UIADD3 UR4, UR7, 0x3f, URZ ;  /* 0x0000003f07047890 */ /* 0x000fe2000fffe03f */
[----:B------:R-:W-:Y:S01]  /*1220*/  SHF.R.U32.HI R0, RZ, 0x1, R0 ;  /* 0x00000001ff007819 */ /* 0x000fe20000011600 */
[----:B------:R-:W-:Y:S01]  /*1230*/  IMAD.SHL.U32 R88, R7, 0x40, RZ ;  /* 0x0000004007587824 */ /* 0x000fe200078e00ff */
[----:B------:R-:W-:Y:S01]  /*1240*/  LOP3.LUT R3, R3, 0x7, RZ, 0xc0, !PT ;  /* 0x0000000703037812 */ /* 0x000fe200078ec0ff */
[----:B------:R-:W4:Y:S01]  /*1250*/  LDC.64 R8, c[0x0][0x5c8] ;  /* 0x00017200ff087b82 */ /* 0x000f220000000a00 */
[----:B------:R-:W-:Y:S01]  /*1260*/  USHF.R.S32.HI UR5, URZ, 0x1f, UR4 ;  /* 0x0000001f3f057899 */ /* 0x000fe20008011404 */
[----:B------:R-:W-:Y:S01]  /*1270*/  LOP3.LUT R0, R0, 0x30, RZ, 0xc0, !PT ;  /* 0x0000003000007812 */ /* 0x000fe200078ec0ff */
[----:B------:R-:W-:Y:S01]  /*1280*/  IMAD.MOV.U32 R6, RZ, RZ, 0x1 ;  /* 0x00000001ff067424 */ /* 0x000fe200078e00ff */
[--C-:B------:R-:W-:Y:S01]  /*1290*/  LOP3.LUT R88, R88, 0x40, R3.reuse, 0xe2, !PT ;  /* 0x0000004058587812 */ /* 0x100fe200078ee203 */
[----:B------:R-:W-:Y:S01]  /*12a0*/  ULEA.HI UR5, UR5, UR4, URZ, 0x6 ;  /* 0x0000000405057291 */ /* 0x000fe2000f8f303f */
[-C--:B01----:R-:W-:Y:S01]  /*12b0*/  IADD3 R4, RZ, -R0.reuse, -R3 ;  /* 0x80000000ff047210 */ /* 0x083fe20007ffe803 */
[----:B------:R-:W-:Y:S01]  /*12c0*/  IMAD.U32 R5, RZ, RZ, UR6 ;  /* 0x00000006ff057e24 */ /* 0x000fe2000f8e00ff */
[----:B------:R-:W0:Y:S01]  /*12d0*/  LDC R97, c[0x0][0x600] ;  /* 0x00018000ff617b82 */ /* 0x000e220000000800 */
[----:B------:R-:W-:Y:S01]  /*12e0*/  LOP3.LUT R88, R88, R0, RZ, 0xfc, !PT ;  /* 0x0000000058587212 */ /* 0x000fe200078efcff */
[----:B------:R-:W-:Y:S01]  /*12f0*/  IMAD.MOV.U32 R0, RZ, RZ, -0x1 ;  /* 0xffffffffff007424 */ /* 0x000fe200078e00ff */
[----:B------:R-:W-:Y:S01]  /*1300*/  USHF.R.S32.HI UR43, URZ, 0x6, UR5 ;  /* 0x000000063f2b7899 */ /* 0x000fe20008011405 */
[----:B------:R-:W-:Y:S01]  /*1310*/  LOP3.LUT R94, R95, 0x3, RZ, 0xc0, !PT ;  /* 0x000000035f5e7812 */ /* 0x000fe200078ec0ff */
[----:B------:R-:W-:Y:S01]  /*1320*/  IMAD R4, R7, -0x40, R4 ;  /* 0xffffffc007047824 */ /* 0x000fe200078e0204 */
[C---:B------:R-:W-:Y:S01]  /*1330*/  LOP3.LUT R96, R95.reuse, 0x80, RZ, 0xc0, !PT ;  /* 0x000000805f607812 */ /* 0x040fe200078ec0ff */
[----:B------:R-:W-:Y:S01]  /*1340*/  UISETP.LT.AND UP0, UPT, UR43, 0x1, UPT ;  /* 0x000000012b00788c */ /* 0x000fe2000bf01270 */
[-C--:B---3--:R-:W-:Y:S01]  /*1350*/  SHF.L.U32 R0, R0, R93.reuse, RZ ;  /* 0x0000005d00007219 */ /* 0x088fe200000006ff */
[----:B------:R-:W-:Y:S01]  /*1360*/  ULDC UR4, c[0x0][0x284] ;  /* 0x0000a10000047ab9 */ /* 0x000fe20000000800 */
[----:B------:R-:W-:Y:S01]  /*1370*/  IMAD R94, R94, -0x2, R5 ;  /* 0xfffffffe5e5e7824 */ /* 0x000fe200078e0205 */
[----:B------:R-:W-:Y:S01]  /*1380*/  USEL UR44, UR43, 0x1, UP0 ;  /* 0x000000012b2c7887 */ /* 0x000fe20008000000 */
[----:B------:R-:W-:Y:S01]  /*1390*/  SHF.L.U32 R93, R6, R93, RZ ;  /* 0x0000005d065d7219 */ /* 0x000fe200000006ff */
[----:B------:R-:W-:Y:S01]  /*13a0*/  IMAD.SHL.U32 R95, R95, 0x2, RZ ;  /* 0x000000025f5f7824 */ /* 0x000fe200078e00ff */
[----:B------:R-:W-:Y:S01]  /*13b0*/  LOP3.LUT R102, R18, 0x1, RZ, 0xfc, !PT ;  /* 0x0000000112667812 */ /* 0x000fe200078efcff */
[----:B------:R-:W-:Y:S01]  /*13c0*/  VIADD R99, R4, UR4 ;  /* 0x0000000404637c36 */ /* 0x000fe20008000000 */
[C---:B----4-:R-:W-:Y:S01]  /*13d0*/  SHF.L.U64.HI R92, R8.reuse, 0x3, R9 ;  /* 0x00000003085c7819 */ /* 0x050fe20000010209 */
[----:B--2---:R-:W-:Y:S01]  /*13e0*/  IMAD.SHL.U32 R91, R8, 0x8, RZ ;  /* 0x00000008085b7824 */ /* 0x004fe200078e00ff */
[----:B------:R-:W-:Y:S01]  /*13f0*/  SHF.R.U32.HI R96, RZ, 0x7, R96 ;  /* 0x00000007ff607819 */ /* 0x000fe20000011660 */
[----:B------:R-:W-:Y:S01]  /*1400*/  IMAD.MOV.U32 R89, RZ, RZ, RZ ;  /* 0x000000ffff597224 */ /* 0x000fe200078e00ff */
[----:B------:R-:W-:Y:S01]  /*1410*/  LOP3.LUT R98, RZ, R0, RZ, 0x33, !PT ;  /* 0x00000000ff627212 */ /* 0x000fe200078e33ff */
[----:B------:R-:W-:Y:S01]  /*1420*/  UIADD3 UR44, UR43, -UR44, URZ ;  /* 0x8000002c2b2c7290 */ /* 0x000fe2000fffe03f */
[----:B------:R-:W-:Y:S01]  /*1430*/  UMOV UR40, URZ ;  /* 0x0000003f00287c82 */ /* 0x000fe20008000000 */
[----:B0-----:R-:W-:Y:S01]  /*1440*/  VIADD R97, R97, 0xffffffff ;  /* 0xffffffff61617836 */ /* 0x001fe20000000000 */
[----:B------:R-:W-:-:S09]  /*1450*/  UMOV UR41, URZ ;  /* 0x0000003f00297c82 */ /* 0x000fd20008000000 */
.L_x_162:
[----:B0-----:R-:W0:Y:S01]  /*1460*/  SHFL.IDX PT, R0, R96, RZ, 0x1f ;  /* 0x00001fff60007589 */ /* 0x001e2200000e0000 */
[----:B-1----:R-:W1:Y:S01]  /*1470*/  S2UR UR7, SR_CgaCtaId ;  /* 0x00000000000779c3 */ /* 0x002e620000008800 */
[----:B------:R-:W-:Y:S01]  /*1480*/  UMOV UR6, 0x400 ;  /* 0x0000040000067882 */ /* 0x000fe20000000000 */
[----:B0-----:R-:W-:Y:S01]  /*1490*/  R2UR UR4, R0 ;  /* 0x00000000000472ca */ /* 0x001fe200000e0000 */
[----:B-1----:R-:W-:-:S12]  /*14a0*/  ULEA UR6, UR7, UR6, 0x18 ;  /* 0x0000000607067291 */ /* 0x002fd8000f8ec03f */
[----:B------:R-:W-:-:S04]  /*14b0*/  ULEA.HI UR5, UR4, UR4, URZ, 0x1 ;  /* 0x0000000404057291 */ /* 0x000fc8000f8f083f */
[----:B------:R-:W-:-:S04]  /*14c0*/  ULOP3.LUT UR5, UR5, 0x7fffe, URZ, 0xc0, !UPT ;  /* 0x0007fffe05057892 */ /* 0x000fc8000f8ec03f */
[----:B------:R-:W-:-:S03]  /*14d0*/  UIADD3 UR5, UR4, -UR5, URZ ;  /* 0x8000000504057290 */ /* 0x000fc6000fffe03f */
[----:B------:R-:W-:Y:S01]  /*14e0*/  ULDC UR4, c[0x0][0x28c] ;  /* 0x0000a30000047ab9 */ /* 0x000fe20000000800 */
[----:B------:R-:W-:Y:S01]  /*14f0*/  ULEA UR5, UR5, UR6, 0xd ;  /* 0x0000000605057291 */ /* 0x000fe2000f8e683f */
[----:B------:R-:W-:-:S03]  /*1500*/  ISETP.LT.AND P0, PT, RZ, UR4, PT ;  /* 0x00000004ff007c0c */ /* 0x000fc6000bf01270 */
[----:B------:R-:W-:-:S04]  /*1510*/  UIADD3 UR5, UR5, 0x100, URZ ;  /* 0x0000010005057890 */ /* 0x000fc8000fffe03f */
[----:B------:R-:W-:-:S04]  /*1520*/  USHF.R.U32.HI UR5, URZ, 0x4, UR5 ;  /* 0x000000043f057899 */ /* 0x000fc80008011605 */
[----:B------:R-:W-:Y:S02]  /*1530*/  ULOP3.LUT UR45, UR5, 0x3fff, URZ, 0xc0, !UPT ;  /* 0x00003fff052d7892 */ /* 0x000fe4000f8ec03f */
[----:B--2345:R-:W-:Y:S10]  /*1540*/  @P0 BRA `(.L_x_17) ;  /* 0x0000000000400947 */ /* 0x03cff40003800000 */
[----:B------:R-:W-:Y:S01]  /*1550*/  MOV R0, 0x0 ;  /* 0x0000000000007802 */ /* 0x000fe20000000f00 */
[----:B------:R-:W-:Y:S01]  /*1560*/  ULDC.64 UR4, c[0x4][0x68] ;  /* 0x01001a0000047ab9 */ /* 0x000fe20000000a00 */
[----:B------:R-:W-:Y:S01]  /*1570*/  ULDC.64 UR6, c[0x4][0x8] ;  /* 0x0100020000067ab9 */ /* 0x000fe20000000a00 */
[----:B------:R-:W-:Y:S01]  /*1580*/  IMAD.U32 R4, RZ, RZ, UR4 ;  /* 0x00000004ff047e24 */ /* 0x000fe2000f8e00ff */
[----:B------:R0:W1:Y:S01]  /*1590*/  LDC.64 R14, c[0x4][R0] ;  /* 0x01000000000e7b82 */ /* 0x0000620000000a00 */
[----:B------:R-:W-:Y:S01]  /*15a0*/  IMAD.U32 R5, RZ, RZ, UR5 ;  /* 0x00000005ff057e24 */ /* 0x000fe2000f8e00ff */
[----:B------:R-:W-:Y:S01]  /*15b0*/  ULDC.64 UR4, c[0x4][0x70] ;  /* 0x01001c0000047ab9 */ /* 0x000fe20000000a00 */
[----:B------:R-:W-:Y:S02]  /*15c0*/  IMAD.U32 R10, RZ, RZ, UR6 ;  /* 0x00000006ff0a7e24 */ /* 0x000fe4000f8e00ff */
[----:B------:R-:W-:Y:S02]  /*15d0*/  IMAD.U32 R6, RZ, RZ, UR4 ;  /* 0x00000004ff067e24 */ /* 0x000fe4000f8e00ff */
[----:B------:R-:W-:-:S02]  /*15e0*/  IMAD.U32 R7, RZ, RZ, UR5 ;  /* 0x00000005ff077e24 */ /* 0x000fc4000f8e00ff */
[----:B------:R-:W-:Y:S02]  /*15f0*/  IMAD.U32 R11, RZ, RZ, UR7 ;  /* 0x00000007ff0b7e24 */ /* 0x000fe4000f8e00ff */
[----:B------:R-:W-:Y:S02]  /*1600*/  IMAD.MOV.U32 R8, RZ, RZ, 0x1e1 ;  /* 0x000001e1ff087424 */ /* 0x000fe400078e00ff */
[----:B------:R-:W-:Y:S02]  /*1610*/  IMAD.MOV.U32 R12, RZ, RZ, 0x1 ;  /* 0x00000001ff0c7424 */ /* 0x000fe400078e00ff */
[----:B0-----:R-:W-:-:S07]  /*1620*/  IMAD.MOV.U32 R13, RZ, RZ, RZ ;  /* 0x000000ffff0d7224 */ /* 0x001fce00078e00ff */
[----:B------:R-:W-:-:S07]  /*1630*/  LEPC R20, `(.L_x_17) ;  /* 0x000000001014794e */ /* 0x000fce0000000000 */
[----:B-1---5:R-:W-:Y:S05]  /*1640*/  CALL.ABS.NOINC R14 ;  /* 0x000000000e007343 */ /* 0x022fea0003c00000 */
.L_x_17:
[----:B------:R-:W-:-:S13]  /*1650*/  ISETP.NE.AND P0, PT, R102, 0x3, PT ;  /* 0x000000036600780c */ /* 0x000fda0003f05270 */
[----:B------:R-:W-:Y:S05]  /*1660*/  @!P0 BRA `(.L_x_18) ;  /* 0x0000000000048947 */ /* 0x000fea0003800000 */
[----:B------:R-:W-:Y:S01]  /*1670*/  BPT.TRAP 0x1 ;  /* 0x000000040000795c */ /* 0x000fe20000300000 */
.L_x_18:
[----:B------:R-:W0:Y:S01]  /*1680*/  S2UR UR5, SR_CgaCtaId ;  /* 0x00000000000579c3 */ /* 0x000e220000008800 */
[----:B------:R-:W-:Y:S01]  /*1690*/  UMOV UR4, 0x400 ;  /* 0x0000040000047882 */ /* 0x000fe20000000000 */
[----:B------:R-:W-:Y:S02]  /*16a0*/  IMAD.U32 R0, RZ, RZ, UR40 ;  /* 0x00000028ff007e24 */ /* 0x000fe4000f8e00ff */
[----:B------:R-:W-:-:S03]  /*16b0*/  IMAD.U32 R3, RZ, RZ, UR41 ;  /* 0x00000029ff037e24 */ /* 0x000fc6000f8e00ff */
[----:B------:R-:W-:Y:S01]  /*16c0*/  SHF.L.U32 R0, R0, 0x1f, RZ ;  /* 0x0000001f00007819 */ /* 0x000fe200000006ff */
[----:B0-----:R-:W-:-:S06]  /*16d0*/  ULEA UR4, UR5, UR4, 0x18 ;  /* 0x0000000405047291 */ /* 0x001fcc000f8ec03f */
[----:B------:R-:W-:-:S04]  /*16e0*/  IMAD.U32 R6, RZ, RZ, UR4 ;  /* 0x00000004ff067e24 */ /* 0x000fc8000f8e00ff */
[----:B------:R-:W-:-:S04]  /*16f0*/  IMAD R3, R3, 0x8, R6 ;  /* 0x0000000803037824 */ /* 0x000fc800078e0206 */
[----:B------:R0:W1:Y:S01]  /*1700*/  SYNCS.PHASECHK.TRANS64.TRYWAIT P1, [R3+URZ], R0 ;  /* 0x00000000030075a7 */ /* 0x000062000802017f */
[----:B------:R-:W-:Y:S05]  /*1710*/  @!P0 BRA `(.L_x_19) ;  /* 0x0000000000048947 */ /* 0x000fea0003800000 */
[----:B------:R-:W-:Y:S01]  /*1720*/  BPT.TRAP 0x1 ;  /* 0x000000040000795c */ /* 0x000fe20000300000 */
.L_x_19:
[----:B------:R-:W-:-:S05]  /*1730*/  IMAD.U32 R4, RZ, RZ, UR44 ;  /* 0x0000002cff047e24 */ /* 0x000fca000f8e00ff */
[----:B------:R-:W-:Y:S01]  /*1740*/  ISETP.GE.AND P2, PT, R4, 0x1, PT ;  /* 0x000000010400780c */ /* 0x000fe20003f46270 */
[----:B-1----:R-:W-:-:S12]  /*1750*/  @P1 BRA `(.L_x_20) ;  /* 0x0000000000081947 */ /* 0x002fd80003800000 */
[----:B------:R-:W1:Y:S02]  /*1760*/  SYNCS.PHASECHK.TRANS64.TRYWAIT P1, [R3+URZ], R0 ;  /* 0x00000000030075a7 */ /* 0x000e64000802017f */
[----:B-1----:R-:W-:Y:S05]  /*1770*/  @!P1 BRA `(.L_x_21) ;  /* 0x0000006400789947 */ /* 0x002fea0003800000 */
.L_x_20:
[----:B------:R-:W-:Y:S05]  /*1780*/  WARPSYNC.ALL ;  /* 0x0000000000007948 */ /* 0x000fea0003800000 */
[----:B------:R-:W-:Y:S01]  /*1790*/  R2UR UR4, R6 ;  /* 0x00000000060472ca */ /* 0x000fe200000e0000 */
[----:B------:R-:W-:Y:S01]  /*17a0*/  ULEA UR5, UR41, UR45, 0xa ;  /* 0x0000002d29057291 */ /* 0x000fe2000f8e503f */
[----:B------:R-:W-:Y:S01]  /*17b0*/  WARPGROUP.ARRIVE ;  /* 0x00000000000079c5 */ /* 0x000fe20000000000 */
[----:B------:R-:W-:Y:S01]  /*17c0*/  UMOV UR9, 0x40000040 ;  /* 0x4000004000097882 */ /* 0x000fe20000000000 */
[----:B------:R-:W-:-:S04]  /*17d0*/  UMOV UR11, 0x40000040 ;  /* 0x40000040000b7882 */ /* 0x000fc80000000000 */
[----:B------:R-:W-:-:S05]  /*17e0*/  UMOV UR8, UR5 ;  /* 0x0000000500087c82 */ /* 0x000fca0008000000 */
[----:B------:R-:W-:-:S04]  /*17f0*/  UIADD3 UR4, UR4, 0xc100, URZ ;  /* 0x0000c10004047890 */ /* 0x000fc8000fffe03f */
[----:B------:R-:W-:-:S04]  /*1800*/  USHF.R.U32.HI UR4, URZ, 0x4, UR4 ;  /* 0x000000043f047899 */ /* 0x000fc80008011604 */
[----:B------:R-:W-:-:S04]  /*1810*/  ULOP3.LUT UR4, UR4, 0x3fff, URZ, 0xc0, !UPT ;  /* 0x00003fff04047892 */ /* 0x000fc8000f8ec03f */
[----:B------:R-:W-:-:S04]  /*1820*/  ULOP3.LUT UR4, UR4, 0x10000, URZ, 0xfc, !UPT ;  /* 0x0001000004047892 */ /* 0x000fc8000f8efc3f */
[----:B------:R-:W-:-:S07]  /*1830*/  ULEA UR6, UR41, UR4, 0xa ;  /* 0x0000000429067291 */ /* 0x000fce000f8e503f */
[----:B------:R-:W-:Y:S02]  /*1840*/  UMOV UR10, UR6 ;  /* 0x00000006000a7c82 */ /* 0x000fe40008000000 */
[----:B------:R-:W-:Y:S01]  /*1850*/  HGMMA.64x128x16.F32 R24, gdesc[UR8].tnspA, RZ, !UPT, gsb0 ;  /* 0x21e00000081879f0 */ /* 0x000fe2000c0008ff */
[----:B------:R-:W-:Y:S02]  /*1860*/  UIADD3 UR8, UR5, 0x80, URZ ;  /* 0x0000008005087890 */ /* 0x000fe4000fffe03f */
[----:B------:R-:W-:Y:S01]  /*1870*/  UIADD3 UR10, UR6, 0x2, URZ ;  /* 0x00000002060a7890 */ /* 0x000fe2000fffe03f */
[----:B------:R-:W-:Y:S01]  /*1880*/  UMOV UR9, 0x40000040 ;  /* 0x4000004000097882 */ /* 0x000fe20000000000 */
[----:B------:R-:W-:Y:S01]  /*1890*/  UMOV UR11, 0x40000040 ;  /* 0x40000040000b7882 */ /* 0x000fe20000000000 */
[----:B------:R-:W-:Y:S02]  /*18a0*/  WARPGROUP.DEPBAR.LE gsb0, 0x0 ;  /* 0x00008000000079c5 */ /* 0x000fe40000010000 */
[----:B------:R-:W-:-:S06]  /*18b0*/  WARPGROUP.ARRIVE ;  /* 0x00000000000079c5 */ /* 0x000fcc0000000000 */
[----:B------:R-:W-:Y:S01]  /*18c0*/  HGMMA.64x128x16.F32 R24, gdesc[UR8].tnspA, R24, gsb0 ;  /* 0x21e00000081879f0 */ /* 0x000fe20008000818 */
        /* <DEDUP_REMOVED lines=13> */
[----:B------:R-:W-:Y:S03]  /*19a0*/  HGMMA.64x128x16.F32 R24, gdesc[UR8].tnspA, R24, gsb0 ;  /* 0x21e00000081879f0 */ /* 0x000fe60008000818 */
[----:B------:R-:W-:Y:S02]  /*19b0*/  WARPGROUP.DEPBAR.LE gsb0, 0x0 ;  /* 0x00008000000079c5 */ /* 0x000fe40000010000 */
[----:B------:R-:W-:Y:S05]  /*19c0*/  @!P2 BRA `(.L_x_22) ;  /* 0x000000040028a947 */ /* 0x000fea0003800000 */
[----:B------:R-:W-:Y:S01]  /*19d0*/  UIADD3 UR5, UR41, 0x1, URZ ;  /* 0x0000000129057890 */ /* 0x000fe2000fffe03f */
[----:B01----:R-:W-:Y:S02]  /*19e0*/  IMAD.U32 R0, RZ, RZ, UR44 ;  /* 0x0000002cff007e24 */ /* 0x003fe4000f8e00ff */
[----:B------:R-:W-:Y:S01]  /*19f0*/  IMAD.U32 R3, RZ, RZ, UR41 ;  /* 0x00000029ff037e24 */ /* 0x000fe2000f8e00ff */
[----:B------:R-:W-:-:S04]  /*1a00*/  UISETP.NE.AND UP0, UPT, UR5, 0x3, UPT ;  /* 0x000000030500788c */ /* 0x000fc8000bf05270 */
[----:B------:R-:W-:Y:S02]  /*1a10*/  USEL UR6, URZ, 0x1, UP0 ;  /* 0x000000013f067887 */ /* 0x000fe40008000000 */
[----:B------:R-:W-:Y:S02]  /*1a20*/  USEL UR5, UR5, URZ, UP0 ;  /* 0x0000003f05057287 */ /* 0x000fe40008000000 */
[----:B------:R-:W-:-:S06]  /*1a30*/  ULOP3.LUT UR6, UR40, UR6, URZ, 0x3c, !UPT ;  /* 0x0000000628067292 */ /* 0x000fcc000f8e3c3f */
[----:B------:R-:W-:-:S07]  /*1a40*/  IMAD.U32 R7, RZ, RZ, UR6 ;  /* 0x00000006ff077e24 */ /* 0x000fce000f8e00ff */
.L_x_29:
[----:B------:R-:W-:Y:S05]  /*1a50*/  @!P0 BRA `(.L_x_23) ;  /* 0x0000000000048947 */ /* 0x000fea0003800000 */
[----:B------:R-:W-:Y:S01]  /*1a60*/  BPT.TRAP 0x1 ;  /* 0x000000040000795c */ /* 0x000fe20000300000 */
.L_x_23:
[----:B------:R-:W0:Y:S01]  /*1a70*/  S2UR UR7, SR_CgaCtaId ;  /* 0x00000000000779c3 */ /* 0x000e220000008800 */
[----:B------:R-:W-:Y:S01]  /*1a80*/  UMOV UR6, 0x400 ;  /* 0x0000040000067882 */ /* 0x000fe20000000000 */
[----:B------:R-:W-:Y:S01]  /*1a90*/  IMAD.U32 R5, RZ, RZ, UR5 ;  /* 0x00000005ff057e24 */ /* 0x000fe2000f8e00ff */
[----:B------:R-:W-:Y:S01]  /*1aa0*/  SHF.L.U32 R4, R7, 0x1f, RZ ;  /* 0x0000001f07047819 */ /* 0x000fe200000006ff */
[----:B0-----:R-:W-:-:S06]  /*1ab0*/  ULEA UR6, UR7, UR6, 0x18 ;  /* 0x0000000607067291 */ /* 0x001fcc000f8ec03f */
[----:B------:R-:W-:-:S04]  /*1ac0*/  IMAD.U32 R6, RZ, RZ, UR6 ;  /* 0x00000006ff067e24 */ /* 0x000fc8000f8e00ff */
[----:B------:R-:W-:-:S04]  /*1ad0*/  IMAD R5, R5, 0x8, R6 ;  /* 0x0000000805057824 */ /* 0x000fc800078e0206 */
[----:B------:R0:W1:Y:S01]  /*1ae0*/  SYNCS.PHASECHK.TRANS64.TRYWAIT P1, [R5+URZ], R4 ;  /* 0x00000004050075a7 */ /* 0x000062000802017f */
[----:B------:R-:W-:Y:S05]  /*1af0*/  @!P0 BRA `(.L_x_24) ;  /* 0x0000000000048947 */ /* 0x000fea0003800000 */
[----:B------:R-:W-:Y:S01]  /*1b00*/  BPT.TRAP 0x1 ;  /* 0x000000040000795c */ /* 0x000fe20000300000 */
.L_x_24:
[----:B-1----:R-:W-:Y:S05]  /*1b10*/  @P1 BRA `(.L_x_25) ;  /* 0x0000000000081947 */ /* 0x002fea0003800000 */
[----:B------:R-:W1:Y:S02]  /*1b20*/  SYNCS.PHASECHK.TRANS64.TRYWAIT P1, [R5+URZ], R4 ;  /* 0x00000004050075a7 */ /* 0x000e64000802017f */
[----:B-1----:R-:W-:Y:S05]  /*1b30*/  @!P1 BRA `(.L_x_26) ;  /* 0x00000060009c9947 */ /* 0x002fea0003800000 */
.L_x_25:
[----:B------:R-:W-:Y:S01]  /*1b40*/  ULEA UR6, UR5, UR45, 0xa ;  /* 0x0000002d05067291 */ /* 0x000fe2000f8e503f */
[----:B------:R-:W-:Y:S01]  /*1b50*/  WARPGROUP.ARRIVE ;  /* 0x00000000000079c5 */ /* 0x000fe20000000000 */
[----:B------:R-:W-:Y:S01]  /*1b60*/  ULEA UR7, UR5, UR4, 0xa ;  /* 0x0000000405077291 */ /* 0x000fe2000f8e503f */
[----:B------:R-:W-:Y:S01]  /*1b70*/  UMOV UR9, 0x40000040 ;  /* 0x4000004000097882 */ /* 0x000fe20000000000 */
[----:B------:R-:W-:-:S03]  /*1b80*/  UMOV UR11, 0x40000040 ;  /* 0x40000040000b7882 */ /* 0x000fc60000000000 */
[----:B------:R-:W-:Y:S02]  /*1b90*/  UMOV UR8, UR6 ;  /* 0x0000000600087c82 */ /* 0x000fe40008000000 */
[----:B------:R-:W-:Y:S02]  /*1ba0*/  UMOV UR10, UR7 ;  /* 0x00000007000a7c82 */ /* 0x000fe40008000000 */
[----:B------:R-:W-:Y:S01]  /*1bb0*/  HGMMA.64x128x16.F32 R24, gdesc[UR8].tnspA, R24, gsb0 ;  /* 0x21e00000081879f0 */ /* 0x000fe20008000818 */
[----:B------:R-:W-:Y:S02]  /*1bc0*/  UIADD3 UR8, UR6, 0x80, URZ ;  /* 0x0000008006087890 */ /* 0x000fe4000fffe03f */
[----:B------:R-:W-:Y:S01]  /*1bd0*/  UIADD3 UR10, UR7, 0x2, URZ ;  /* 0x00000002070a7890 */ /* 0x000fe2000fffe03f */
[----:B------:R-:W-:Y:S01]  /*1be0*/  UMOV UR9, 0x40000040 ;  /* 0x4000004000097882 */ /* 0x000fe20000000000 */
[----:B------:R-:W-:Y:S01]  /*1bf0*/  UMOV UR11, 0x40000040 ;  /* 0x40000040000b7882 */ /* 0x000fe20000000000 */
[----:B------:R-:W-:-:S02]  /*1c00*/  WARPGROUP.DEPBAR.LE gsb0, 0x0 ;  /* 0x00008000000079c5 */ /* 0x000fc40000010000 */
        /* <DEDUP_REMOVED lines=18> */
[----:B------:R-:W-:Y:S01]  /*1d30*/  BPT.TRAP 0x1 ;  /* 0x000000040000795c */ /* 0x000fe20000300000 */
.L_x_27:
[----:B------:R-:W-:-:S13]  /*1d40*/  ISETP.NE.AND P1, PT, R22, RZ, PT ;  /* 0x000000ff1600720c */ /* 0x000fda0003f25270 */
[----:B01----:R-:W-:-:S04]  /*1d50*/  @P1 IMAD R4, R3, 0x8, R6 ;  /* 0x0000000803041824 */ /* 0x003fc800078e0206 */
[----:B------:R-:W-:-:S05]  /*1d60*/  @P1 VIADD R4, R4, 0x18 ;  /* 0x0000001804041836 */ /* 0x000fca0000000000 */
[----:B------:R-:W-:-:S04]  /*1d70*/  @P1 PRMT R4, R19, 0x654, R4 ;  /* 0x0000065413041816 */ /* 0x000fc80000000004 */
[----:B------:R0:W-:Y:S01]  /*1d80*/  @P1 SYNCS.ARRIVE.TRANS64.RED.A1T0 RZ, [R4+URZ], RZ ;  /* 0x000000ff04ff19a7 */ /* 0x0001e2000810043f */
[----:B------:R-:W-:-:S13]  /*1d90*/  ISETP.GT.U32.AND P1, PT, R18, 0x1, PT ;  /* 0x000000011200780c */ /* 0x000fda0003f24070 */
[----:B0-----:R-:W-:Y:S05]  /*1da0*/  @P1 BRA `(.L_x_28) ;  /* 0x0000000000041947 */ /* 0x001fea0003800000 */
[----:B------:R-:W-:Y:S01]  /*1db0*/  BPT.TRAP 0x1 ;  /* 0x000000040000795c */ /* 0x000fe20000300000 */
.L_x_28:
[----:B------:R-:W-:Y:S01]  /*1dc0*/  UIADD3 UR5, UR5, 0x1, URZ ;  /* 0x0000000105057890 */ /* 0x000fe2000fffe03f */
[C---:B------:R-:W-:Y:S01]  /*1dd0*/  ISETP.GT.AND P2, PT, R0.reuse, 0x1, PT ;  /* 0x000000010000780c */ /* 0x040fe20003f44270 */
[----:B------:R-:W-:Y:S02]  /*1de0*/  VIADD R3, R3, 0x1 ;  /* 0x0000000103037836 */ /* 0x000fe40000000000 */
[----:B------:R-:W-:Y:S01]  /*1df0*/  UISETP.NE.AND UP0, UPT, UR5, 0x3, UPT ;  /* 0x000000030500788c */ /* 0x000fe2000bf05270 */
[----:B------:R-:W-:Y:S02]  /*1e00*/  VIADD R0, R0, 0xffffffff ;  /* 0xffffffff00007836 */ /* 0x000fe40000000000 */
[C---:B------:R-:W-:Y:S01]  /*1e10*/  ISETP.NE.AND P1, PT, R3.reuse, 0x3, PT ;  /* 0x000000030300780c */ /* 0x040fe20003f25270 */
[----:B------:R-:W-:Y:S02]  /*1e20*/  USEL UR6, URZ, 0x1, UP0 ;  /* 0x000000013f067887 */ /* 0x000fe40008000000 */
[----:B------:R-:W-:Y:S01]  /*1e30*/  USEL UR5, UR5, URZ, UP0 ;  /* 0x0000003f05057287 */ /* 0x000fe20008000000 */
[----:B------:R-:W-:-:S03]  /*1e40*/  SEL R3, R3, RZ, P1 ;  /* 0x000000ff03037207 */ /* 0x000fc60000800000 */
[----:B------:R-:W-:Y:S01]  /*1e50*/  LOP3.LUT R7, R7, UR6, RZ, 0x3c, !PT ;  /* 0x0000000607077c12 */ /* 0x000fe2000f8e3cff */
[----:B------:R-:W-:Y:S07]  /*1e60*/  @P2 BRA `(.L_x_29) ;  /* 0xfffffff800f82947 */ /* 0x000fee000383ffff */
.L_x_22:
[----:B01----:R-:W0:Y:S02]  /*1e70*/  LDC R0, c[0x0][0x28c] ;  /* 0x0000a300ff007b82 */ /* 0x003e240000000800 */
[----:B0-----:R-:W-:-:S13]  /*1e80*/  ISETP.GE.AND P1, PT, R0, 0x1, PT ;  /* 0x000000010000780c */ /* 0x001fda0003f26270 */
[----:B------:R-:W-:Y:S05]  /*1e90*/  @!P1 BRA `(.L_x_30) ;  /* 0x0000000000449947 */ /* 0x000fea0003800000 */
[----:B------:R-:W-:Y:S05]  /*1ea0*/  @!P0 BRA `(.L_x_31) ;  /* 0x0000000000048947 */ /* 0x000fea0003800000 */
[----:B------:R-:W-:Y:S01]  /*1eb0*/  BPT.TRAP 0x1 ;  /* 0x000000040000795c */ /* 0x000fe20000300000 */
.L_x_31:
[----:B------:R-:W-:-:S13]  /*1ec0*/  ISETP.NE.AND P0, PT, R22, RZ, PT ;  /* 0x000000ff1600720c */ /* 0x000fda0003f05270 */
[----:B------:R-:W-:-:S05]  /*1ed0*/  VOTEU.ANY UP0, P0 ;  /* 0x00000000003f7886 */ /* 0x000fca0000000100 */
[----:B------:R-:W-:-:S06]  /*1ee0*/  @UP0 UIADD3 UR4, UR44, UR41, URZ ;  /* 0x000000292c040290 */ /* 0x000fcc000fffe03f */
[----:B------:R-:W-:Y:S02]  /*1ef0*/  IMAD.U32 R4, RZ, RZ, UR4 ;  /* 0x00000004ff047e24 */ /* 0x000fe4000f8e00ff */
[----:B------:R-:W-:Y:S02]  /*1f00*/  IMAD.U32 R3, RZ, RZ, UR4 ;  /* 0x00000004ff037e24 */ /* 0x000fe4000f8e00ff */
[----:B------:R-:W-:-:S05]  /*1f10*/  @P0 IMAD.WIDE.U32 R4, R4, -0x55555555, RZ ;  /* 0xaaaaaaab04040825 */ /* 0x000fca00078e00ff */
[----:B------:R-:W-:-:S05]  /*1f20*/  @P0 SHF.R.U32.HI R0, RZ, 0x1, R5 ;  /* 0x00000001ff000819 */ /* 0x000fca0000011605 */
[----:B------:R-:W-:-:S04]  /*1f30*/  @P0 IMAD R0, R0, -0x3, R3 ;  /* 0xfffffffd00000824 */ /* 0x000fc800078e0203 */
[----:B------:R-:W-:-:S04]  /*1f40*/  @P0 IMAD R0, R0, 0x8, R6 ;  /* 0x0000000800000824 */ /* 0x000fc800078e0206 */
[----:B------:R-:W-:-:S05]  /*1f50*/  @P0 VIADD R0, R0, 0x18 ;  /* 0x0000001800000836 */ /* 0x000fca0000000000 */
[----:B------:R-:W-:-:S04]  /*1f60*/  @P0 PRMT R0, R19, 0x654, R0 ;  /* 0x0000065413000816 */ /* 0x000fc80000000000 */
[----:B------:R0:W-:Y:S01]  /*1f70*/  @P0 SYNCS.ARRIVE.TRANS64.RED.A1T0 RZ, [R0+URZ], RZ ;  /* 0x000000ff00ff09a7 */ /* 0x0001e2000810043f */
[----:B------:R-:W-:-:S13]  /*1f80*/  ISETP.GT.U32.AND P0, PT, R18, 0x1, PT ;  /* 0x000000011200780c */ /* 0x000fda0003f04070 */
[----:B0-----:R-:W-:Y:S05]  /*1f90*/  @P0 BRA `(.L_x_30) ;  /* 0x0000000000040947 */ /* 0x001fea0003800000 */
[----:B------:R-:W-:Y:S01]  /*1fa0*/  BPT.TRAP 0x1 ;  /* 0x000000040000795c */ /* 0x000fe20000300000 */
.L_x_30:
[----:B------:R-:W-:Y:S01]  /*1fb0*/  IMAD.SHL.U32 R100, R100, 0x80, RZ ;  /* 0x0000008064647824 */ /* 0x000fe200078e00ff */
[----:B------:R-:W-:Y:S01]  /*1fc0*/  UIADD3 UR41, UR43, UR41, URZ ;  /* 0x000000292b297290 */ /* 0x000fe2000fffe03f */
[----:B------:R-:W-:Y:S01]  /*1fd0*/  SHF.R.S32.HI R11, RZ, 0x1f, R101 ;  /* 0x0000001fff0b7819 */ /* 0x000fe20000011465 */
[----:B------:R-:W-:Y:S01]  /*1fe0*/  UISETP.GE.U32.AND UP1, UPT, UR43, 0x3, UPT ;  /* 0x000000032b00788c */ /* 0x000fe2000bf26070 */
[----:B------:R-:W-:Y:S01]  /*1ff0*/  IMAD.SHL.U32 R6, R103, 0x80, RZ ;  /* 0x0000008067067824 */ /* 0x000fe200078e00ff */
[----:B------:R-:W-:Y:S01]  /*2000*/  ULDC UR7, c[0x0][0x288] ;  /* 0x0000a20000077ab9 */ /* 0x000fe20000000800 */
[C---:B------:R-:W-:Y:S01]  /*2010*/  LOP3.LUT R8, R100.reuse, 0x6, R95, 0xf8, !PT ;  /* 0x0000000664087812 */ /* 0x040fe200078ef85f */
[----:B------:R-:W-:Y:S01]  /*2020*/  UISETP.GT.U32.AND UP0, UPT, UR41, 0x2, UPT ;  /* 0x000000022900788c */ /* 0x000fe2000bf04070 */
[----:B------:R-:W-:Y:S01]  /*2030*/  ISETP.GE.AND P0, PT, R100, UR7, PT ;  /* 0x0000000764007c0c */ /* 0x000fe2000bf06270 */
[----:B------:R-:W-:Y:S01]  /*2040*/  ULDC.64 UR4, c[0x0][0x5d0] ;  /* 0x0001740000047ab9 */ /* 0x000fe20000000a00 */
[--C-:B------:R-:W-:Y:S01]  /*2050*/  SHF.R.S32.HI R9, RZ, 0x1f, R8.reuse ;  /* 0x0000001fff097819 */ /* 0x100fe20000011408 */
[----:B------:R-:W-:Y:S01]  /*2060*/  ULDC UR10, c[0x0][0x284] ;  /* 0x0000a100000a7ab9 */ /* 0x000fe20000000800 */
[----:B------:R-:W-:Y:S01]  /*2070*/  IMAD R0, R11, UR4, RZ ;  /* 0x000000040b007c24 */ /* 0x000fe2000f8e02ff */
[----:B------:R-:W-:Y:S01]  /*2080*/  UISETP.LT.U32.AND UP0, UPT, UR43, 0x3, UP0 ;  /* 0x000000032b00788c */ /* 0x000fe20008701070 */
[----:B------:R-:W-:Y:S01]  /*2090*/  ISETP.GE.OR P0, PT, R6, UR10, P0 ;  /* 0x0000000a06007c0c */ /* 0x000fe20008706670 */
[----:B------:R-:W-:Y:S01]  /*20a0*/  IMAD.WIDE.U32 R4, R101, UR4, R8 ;  /* 0x0000000465047c25 */ /* 0x000fe2000f8e0008 */
[----:B------:R-:W-:Y:S01]  /*20b0*/  ULDC.64 UR8, c[0x0][0x5c8] ;  /* 0x0001720000087ab9 */ /* 0x000fe20000000a00 */
[----:B------:R-:W-:-:S02]  /*20c0*/  USEL UR6, URZ, 0x1, !UP0 ;  /* 0x000000013f067887 */ /* 0x000fc4000c000000 */
[----:B------:R-:W-:Y:S01]  /*20d0*/  IMAD R3, R101, UR5, R0 ;  /* 0x0000000565037c24 */ /* 0x000fe2000f8e0200 */
[----:B------:R-:W-:Y:S01]  /*20e0*/  @UP1 UIMAD.WIDE.U32 UR4, UR41, -0x55555555, URZ ;  /* 0xaaaaaaab290418a5 */ /* 0x000fe2000f8e003f */
[----:B------:R-:W-:Y:S01]  /*20f0*/  IMAD.WIDE R104, R103, 0x80, R88 ;  /* 0x0000008067687825 */ /* 0x000fe200078e0258 */
[----:B------:R-:W-:Y:S02]  /*2100*/  ULOP3.LUT UR40, UR40, UR6, URZ, 0x3c, !UPT ;  /* 0x0000000628287292 */ /* 0x000fe4000f8e3c3f */
[----:B------:R-:W-:Y:S01]  /*2110*/  @UP1 USHF.R.U32.HI UR4, URZ, 0x1, UR5 ;  /* 0x000000013f041899 */ /* 0x000fe20008011605 */
[----:B------:R-:W-:Y:S02]  /*2120*/  IMAD.IADD R5, R5, 0x1, R3 ;  /* 0x0000000105057824 */ /* 0x000fe400078e0203 */
[----:B------:R-:W-:Y:S01]  /*2130*/  IMAD R3, R105, UR8, RZ ;  /* 0x0000000869037c24 */ /* 0x000fe2000f8e02ff */
[----:B------:R-:W-:Y:S01]  /*2140*/  @UP1 ULOP3.LUT UR40, UR40, 0x1, UR4, 0x78, !UPT ;  /* 0x0000000128281892 */ /* 0x000fe2000f8e7804 */
[----:B------:R-:W-:-:S04]  /*2150*/  IMAD.WIDE.U32 R106, R104, UR8, R4 ;  /* 0x00000008686a7c25 */ /* 0x000fc8000f8e0004 */
[----:B------:R-:W-:Y:S02]  /*2160*/  IMAD R7, R104, UR9, R3 ;  /* 0x0000000968077c24 */ /* 0x000fe4000f8e0203 */
[----:B------:R-:W-:Y:S01]  /*2170*/  IMAD.MOV.U32 R0, RZ, RZ, -0x1 ;  /* 0xffffffffff007424 */ /* 0x000fe200078e00ff */
[----:B------:R-:W-:Y:S06]  /*2180*/  @P0 BRA `(.L_x_32) ;  /* 0x00000040001c0947 */ /* 0x000fec0003800000 */
[----:B-----5:R-:W-:Y:S01]  /*2190*/  FSETP.NEU.AND P0, PT, R90, RZ, PT ;  /* 0x000000ff5a00720b */ /* 0x020fe20003f0d000 */
[----:B------:R-:W-:Y:S01]  /*21a0*/  IMAD.IADD R4, R94, 0x1, -R100 ;  /* 0x000000015e047824 */ /* 0x000fe200078e0a64 */
[----:B------:R-:W-:Y:S01]  /*21b0*/  BSSY B0, `(.L_x_32) ;  /* 0x0000404000007945 */ /* 0x000fe20003800000 */
[----:B------:R-:W-:Y:S02]  /*21c0*/  IMAD.IADD R3, R99, 0x1, -R6 ;  /* 0x0000000163037824 */ /* 0x000fe400078e0a06 */
[----:B------:R-:W-:Y:S01]  /*21d0*/  IMAD.IADD R103, R107, 0x1, R7 ;  /* 0x000000016b677824 */ /* 0x000fe200078e0207 */
[----:B------:R-:W-:-:S04]  /*21e0*/  ISETP.GT.AND P2, PT, R4, RZ, PT ;  /* 0x000000ff0400720c */ /* 0x000fc80003f44270 */
[----:B------:R-:W-:-:S03]  /*21f0*/  ISETP.GT.AND P1, PT, R3, RZ, P2 ;  /* 0x000000ff0300720c */ /* 0x000fc60001724270 */
[----:B------:R-:W-:Y:S10]  /*2200*/  @!P0 BRA `(.L_x_33) ;  /* 0x0000002c00288947 */ /* 0x000ff40003800000 */
[----:B------:R-:W0:Y:S01]  /*2210*/  LDC.64 R110, c[0x0][0x5b8] ;  /* 0x00016e00ff6e7b82 */ /* 0x000e220000000a00 */
[----:B------:R-:W-:-:S07]  /*2220*/  ULDC.64 UR4, c[0x0][0x5c0] ;  /* 0x0001700000047ab9 */ /* 0x000fce0000000a00 */
[----:B------:R-:W1:Y:S08]  /*2230*/  LDC.64 R112, c[0x0][0x5b0] ;  /* 0x00016c00ff707b82 */ /* 0x000e700000000a00 */
[----:B------:R-:W2:Y:S01]  /*2240*/  LDC.64 R114, c[0x0][0x5a8] ;  /* 0x00016a00ff727b82 */ /* 0x000ea20000000a00 */
[-C--:B0-----:R-:W-:Y:S02]  /*2250*/  IMAD R6, R11, R110.reuse, RZ ;  /* 0x0000006e0b067224 */ /* 0x081fe400078e02ff */
[----:B------:R-:W-:-:S04]  /*2260*/  IMAD.WIDE.U32 R108, R101, R110, R8 ;  /* 0x0000006e656c7225 */ /* 0x000fc800078e0008 */
[----:B------:R-:W-:Y:S02]  /*2270*/  IMAD R107, R101, R111, R6 ;  /* 0x0000006f656b7224 */ /* 0x000fe400078e0206 */
[-C--:B-1----:R-:W-:Y:S02]  /*2280*/  IMAD R5, R105, R112.reuse, RZ ;  /* 0x0000007069057224 */ /* 0x082fe400078e02ff */
[----:B------:R-:W-:Y:S02]  /*2290*/  IMAD.IADD R13, R109, 0x1, R107 ;  /* 0x000000016d0d7824 */ /* 0x000fe400078e026b */
[----:B------:R-:W-:Y:S02]  /*22a0*/  IMAD.MOV.U32 R12, RZ, RZ, R108 ;  /* 0x000000ffff0c7224 */ /* 0x000fe400078e006c */
[C---:B------:R-:W-:Y:S02]  /*22b0*/  IMAD R111, R104.reuse, R113, R5 ;  /* 0x00000071686f7224 */ /* 0x040fe400078e0205 */
[----:B------:R-:W-:-:S04]  /*22c0*/  IMAD.WIDE.U32 R6, R104, R112, R12 ;  /* 0x0000007068067225 */ /* 0x000fc800078e000c */
[----:B------:R-:W-:Y:S01]  /*22d0*/  IMAD.IADD R5, R7, 0x1, R111 ;  /* 0x0000000107057824 */ /* 0x000fe200078e026f */
[----:B--2---:R-:W-:-:S04]  /*22e0*/  LEA R14, P0, R6, R114, 0x1 ;  /* 0x00000072060e7211 */ /* 0x004fc800078008ff */
[----:B------:R-:W-:-:S05]  /*22f0*/  LEA.HI.X R15, R6, R115, R5, 0x1, P0 ;  /* 0x00000073060f7211 */ /* 0x000fca00000f0c05 */
[----:B------:R0:W2:Y:S01]  /*2300*/  @P1 LDG.E.LTC128B.U16 R5, desc[UR38][R14.64] ;  /* 0x000000260e051981 */ /* 0x0000a2000c1e1520 */
[----:B------:R-:W-:Y:S01]  /*2310*/  LEA R10, P0, R106, UR4, 0x1 ;  /* 0x000000046a0a7c11 */ /* 0x000fe2000f8008ff */
[----:B------:R-:W-:Y:S01]  /*2320*/  IMAD.WIDE.U32 R6, R104, R112, R8 ;  /* 0x0000007068067225 */ /* 0x000fe200078e0008 */
[----:B------:R-:W-:Y:S03]  /*2330*/  BSSY B1, `(.L_x_34) ;  /* 0x0000012000017945 */ /* 0x000fe60003800000 */
[----:B------:R-:W-:Y:S02]  /*2340*/  IMAD.IADD R7, R111, 0x1, R7 ;  /* 0x000000016f077824 */ /* 0x000fe400078e0207 */
[----:B------:R-:W-:Y:S01]  /*2350*/  IMAD.WIDE.U32 R20, R101, R110, R6 ;  /* 0x0000006e65147225 */ /* 0x000fe200078e0006 */
[----:B0-----:R-:W-:-:S03]  /*2360*/  SHF.L.U64.HI R15, R112, 0x3, R113 ;  /* 0x00000003700f7819 */ /* 0x001fc60000010271 */
[----:B------:R-:W-:Y:S01]  /*2370*/  IMAD.IADD R7, R107, 0x1, R21 ;  /* 0x000000016b077824 */ /* 0x000fe200078e0215 */
[----:B------:R-:W-:Y:S01]  /*2380*/  LEA R6, P4, R20, R114, 0x1 ;  /* 0x0000007214067211 */ /* 0x000fe200078808ff */
[----:B------:R-:W-:-:S03]  /*2390*/  IMAD.SHL.U32 R14, R112, 0x8, RZ ;  /* 0x00000008700e7824 */ /* 0x000fc600078e00ff */
[----:B------:R-:W-:Y:S01]  /*23a0*/  LEA.HI.X R7, R20, R115, R7, 0x1, P4 ;  /* 0x0000007314077211 */ /* 0x000fe200020f0c07 */
[----:B--2---:R-:W-:-:S05]  /*23b0*/  HADD2.F32 R11, -RZ, R5.H0_H0 ;  /* 0x20000005ff0b7230 */ /* 0x004fca0000004100 */
[----:B------:R-:W-:-:S04]  /*23c0*/  FMUL R11, R11, R90 ;  /* 0x0000005a0b0b7220 */ /* 0x000fc80000400000 */
[----:B------:R-:W-:Y:S01]  /*23d0*/  FFMA R24, R24, R23, R11 ;  /* 0x0000001718187223 */ /* 0x000fe2000000000b */
[----:B------:R-:W-:Y:S02]  /*23e0*/  LEA.HI.X R11, R106, UR5, R103, 0x1, P0 ;  /* 0x000000056a0b7c11 */ /* 0x000fe400080f0c67 */
[----:B------:R-:W-:Y:S02]  /*23f0*/  ISETP.GT.AND P0, PT, R4, 0x1, PT ;  /* 0x000000010400780c */ /* 0x000fe40003f04270 */
[----:B------:R-:W-:Y:S02]  /*2400*/  F2FP.F16.F32.PACK_AB R24, RZ, R24 ;  /* 0x00000018ff18723e */ /* 0x000fe400000000ff */
[----:B------:R-:W-:-:S03]  /*2410*/  ISETP.GT.AND P3, PT, R3, RZ, P0 ;  /* 0x000000ff0300720c */ /* 0x000fc60000764270 */
[----:B------:R0:W-:Y:S10]  /*2420*/  @P1 STG.E.U16 desc[UR38][R10.64], R24 ;  /* 0x000000180a001986 */ /* 0x0001f4000c101526 */
[----:B------:R-:W-:Y:S05]  /*2430*/  @!P3 BRA `(.L_x_35) ;  /* 0x000000000004b947 */ /* 0x000fea0003800000 */
[----:B------:R1:W5:Y:S02]  /*2440*/  LDG.E.LTC128B.U16 R5, desc[UR38][R6.64+0x2] ;  /* 0x0000022606057981 */ /* 0x000364000c1e1520 */
.L_x_35:
[----:B------:R-:W-:Y:S05]  /*2450*/  BSYNC B1 ;  /* 0x0000000000017941 */ /* 0x000fea0003800000 */
.L_x_34:
[----:B-----5:R-:W-:Y:S01]  /*2460*/  HADD2.F32 R103, -RZ, R5.H0_H0 ;  /* 0x20000005ff677230 */ /* 0x020fe20000004100 */
[----:B------:R-:W-:Y:S01]  /*2470*/  ISETP.GT.AND P2, PT, R3, 0x8, P2 ;  /* 0x000000080300780c */ /* 0x000fe20001744270 */
[----:B------:R-:W-:Y:S01]  /*2480*/  IMAD.WIDE.U32 R20, R104, R112, R14 ;  /* 0x0000007068147225 */ /* 0x000fe200078e000e */
[----:B0-----:R-:W-:-:S03]  /*2490*/  PRMT R24, R5, 0x7610, R24 ;  /* 0x0000761005187816 */ /* 0x001fc60000000018 */
[----:B------:R-:W-:Y:S01]  /*24a0*/  FMUL R12, R103, R90 ;  /* 0x0000005a670c7220 */ /* 0x000fe20000400000 */
[----:B------:R-:W-:Y:S01]  /*24b0*/  IMAD.IADD R111, R111, 0x1, R21 ;  /* 0x000000016f6f7824 */ /* 0x000fe200078e0215 */
[----:B------:R-:W-:Y:S02]  /*24c0*/  IADD3 R108, P1, R108, R20, RZ ;  /* 0x000000146c6c7210 */ /* 0x000fe40007f3e0ff */
[----:B------:R-:W-:-:S03]  /*24d0*/  FFMA R12, R25, R23, R12 ;  /* 0x00000017190c7223 */ /* 0x000fc6000000000c */
[----:B------:R-:W-:Y:S01]  /*24e0*/  IMAD.X R13, R111, 0x1, R13, P1 ;  /* 0x000000016f0d7824 */ /* 0x000fe200008e060d */
[C---:B------:R-:W-:Y:S02]  /*24f0*/  LEA R14, P1, R108.reuse, R114, 0x1 ;  /* 0x000000726c0e7211 */ /* 0x040fe400078208ff */
[----:B------:R-:W-:Y:S02]  /*2500*/  F2FP.F16.F32.PACK_AB R12, RZ, R12 ;  /* 0x0000000cff0c723e */ /* 0x000fe400000000ff */
[----:B------:R-:W-:Y:S02]  /*2510*/  LEA.HI.X R15, R108, R115, R13, 0x1, P1 ;  /* 0x000000736c0f7211 */ /* 0x000fe400008f0c0d */
[----:B------:R-:W-:-:S05]  /*2520*/  PRMT R21, R12, 0x7610, R21 ;  /* 0x000076100c157816 */ /* 0x000fca0000000015 */
[----:B------:R0:W-:Y:S04]  /*2530*/  @P3 STG.E.U16 desc[UR38][R10.64+0x2], R21 ;  /* 0x000002150a003986 */ /* 0x0001e8000c101526 */
[----:B------:R-:W2:Y:S01]  /*2540*/  @P2 LDG.E.LTC128B.U16 R24, desc[UR38][R14.64] ;  /* 0x000000260e182981 */ /* 0x000ea2000c1e1520 */
[----:B------:R-:W-:Y:S01]  /*2550*/  IADD3 R20, P1, R8, R20, RZ ;  /* 0x0000001408147210 */ /* 0x000fe20007f3e0ff */
[----:B------:R-:W-:Y:S01]  /*2560*/  BSSY B1, `(.L_x_36) ;  /* 0x0000011000017945 */ /* 0x000fe20003800000 */
[----:B------:R-:W-:Y:S02]  /*2570*/  SHF.L.U64.HI R13, R91, 0x1, R92 ;  /* 0x000000015b0d7819 */ /* 0x000fe4000001025c */
[----:B------:R-:W-:Y:S01]  /*2580*/  ISETP.GT.AND P0, PT, R3, 0x8, P0 ;  /* 0x000000080300780c */ /* 0x000fe20000704270 */
[----:B0-----:R-:W-:Y:S01]  /*2590*/  IMAD.X R21, R9, 0x1, R111, P1 ;  /* 0x0000000109157824 */ /* 0x001fe200008e066f */
[----:B------:R-:W-:Y:S01]  /*25a0*/  LEA R12, P1, R91, R10, 0x1 ;  /* 0x0000000a5b0c7211 */ /* 0x000fe200078208ff */
[----:B------:R-:W-:-:S04]  /*25b0*/  IMAD.WIDE.U32 R20, R101, R110, R20 ;  /* 0x0000006e65147225 */ /* 0x000fc800078e0014 */
[----:B------:R-:W-:Y:S01]  /*25c0*/  IMAD.X R13, R13, 0x1, R11, P1 ;  /* 0x000000010d0d7824 */ /* 0x000fe200008e060b */
[----:B------:R-:W-:Y:S01]  /*25d0*/  LEA R8, P3, R20, R114, 0x1 ;  /* 0x0000007214087211 */ /* 0x000fe200078608ff */
[----:B------:R-:W-:-:S05]  /*25e0*/  IMAD.IADD R9, R107, 0x1, R21 ;  /* 0x000000016b097824 */ /* 0x000fca00078e0215 */
[----:B------:R-:W-:Y:S01]  /*25f0*/  LEA.HI.X R9, R20, R115, R9, 0x1, P3 ;  /* 0x0000007314097211 */ /* 0x000fe200018f0c09 */
[----:B--2---:R-:W-:-:S05]  /*2600*/  HADD2.F32 R5, -RZ, R24.H0_H0 ;  /* 0x20000018ff057230 */ /* 0x004fca0000004100 */
[----:B------:R-:W-:-:S04]  /*2610*/  FMUL R5, R5, R90 ;  /* 0x0000005a05057220 */ /* 0x000fc80000400000 */
[----:B------:R-:W-:-:S05]  /*2620*/  FFMA R5, R26, R23, R5 ;  /* 0x000000171a057223 */ /* 0x000fca0000000005 */
[----:B------:R-:W-:-:S05]  /*2630*/  F2FP.F16.F32.PACK_AB R5, RZ, R5 ;  /* 0x00000005ff05723e */ /* 0x000fca00000000ff */
[----:B------:R0:W-:Y:S01]  /*2640*/  @P2 STG.E.U16 desc[UR38][R12.64], R5 ;  /* 0x000000050c002986 */ /* 0x0001e2000c101526 */
[----:B------:R-:W-:Y:S05]  /*2650*/  @!P0 BRA `(.L_x_37) ;  /* 0x0000000000048947 */ /* 0x000fea0003800000 */
[----:B------:R2:W5:Y:S02]  /*2660*/  LDG.E.LTC128B.U16 R24, desc[UR38][R8.64+0x2] ;  /* 0x0000022608187981 */ /* 0x000564000c1e1520 */
.L_x_37:
[----:B------:R-:W-:Y:S05]  /*2670*/  BSYNC B1 ;  /* 0x0000000000017941 */ /* 0x000fea0003800000 */
.L_x_36:
[----:B0----5:R-:W-:Y:S01]  /*2680*/  HADD2.F32 R5, -RZ, R24.H0_H0 ;  /* 0x20000018ff057230 */ /* 0x021fe20000004100 */
[----:B------:R-:W-:Y:S01]  /*2690*/  ISETP.GT.AND P1, PT, R4, 0x8, PT ;  /* 0x000000080400780c */ /* 0x000fe20003f24270 */
[----:B------:R-:W-:Y:S03]  /*26a0*/  BSSY B1, `(.L_x_38) ;  /* 0x0000008000017945 */ /* 0x000fe60003800000 */
[----:B------:R-:W-:Y:S01]  /*26b0*/  FMUL R14, R5, R90 ;  /* 0x0000005a050e7220 */ /* 0x000fe20000400000 */
[----:B------:R-:W-:-:S03]  /*26c0*/  ISETP.GT.AND P2, PT, R3, RZ, P1 ;  /* 0x000000ff0300720c */ /* 0x000fc60000f44270 */
[----:B------:R-:W-:-:S05]  /*26d0*/  FFMA R14, R27, R23, R14 ;  /* 0x000000171b0e7223 */ /* 0x000fca000000000e */
[----:B------:R-:W-:-:S05]  /*26e0*/  F2FP.F16.F32.PACK_AB R14, RZ, R14 ;  /* 0x0000000eff0e723e */ /* 0x000fca00000000ff */
[----:B------:R0:W-:Y:S01]  /*26f0*/  @P0 STG.E.U16 desc[UR38][R12.64+0x2], R14 ;  /* 0x0000020e0c000986 */ /* 0x0001e2000c101526 */
[----:B------:R-:W-:Y:S05]  /*2700*/  @!P2 BRA `(.L_x_39) ;  /* 0x000000000004a947 */ /* 0x000fea0003800000 */
[----:B------:R3:W5:Y:S02]  /*2710*/  LDG.E.LTC128B.U16 R24, desc[UR38][R6.64+0x10] ;  /* 0x0000102606187981 */ /* 0x000764000c1e1520 */
.L_x_39:
[----:B------:R-:W-:Y:S05]  /*2720*/  BSYNC B1 ;  /* 0x0000000000017941 */ /* 0x000fea0003800000 */
.L_x_38:
[----:B-----5:R-:W-:Y:S01]  /*2730*/  HADD2.F32 R5, -RZ, R24.H0_H0 ;  /* 0x20000018ff057230 */ /* 0x020fe20000004100 */
        /* <DEDUP_REMOVED lines=9> */
.L_x_41:
[----:B------:R-:W-:Y:S05]  /*27d0*/  BSYNC B1 ;  /* 0x0000000000017941 */ /* 0x000fea0003800000 */
.L_x_40:
[----:B----45:R-:W-:Y:S01]  /*27e0*/  HADD2.F32 R5, -RZ, R24.H0_H0 ;  /* 0x20000018ff057230 */ /* 0x030fe20000004100 */
[----:B------:R-:W-:Y:S01]  /*27f0*/  ISETP.GT.AND P1, PT, R3, 0x8, P1 ;  /* 0x000000080300780c */ /* 0x000fe20000f24270 */
[----:B------:R-:W-:Y:S03]  /*2800*/  BSSY B1, `(.L_x_42) ;  /* 0x0000007000017945 */ /* 0x000fe60003800000 */
[----:B0-----:R-:W-:-:S04]  /*2810*/  FMUL R14, R5, R90 ;  /* 0x0000005a050e7220 */ /* 0x001fc80000400000 */
[----:B------:R-:W-:-:S05]  /*2820*/  FFMA R14, R29, R23, R14 ;  /* 0x000000171d0e7223 */ /* 0x000fca000000000e */
[----:B------:R-:W-:-:S05]  /*2830*/  F2FP.F16.F32.PACK_AB R14, RZ, R14 ;  /* 0x0000000eff0e723e */ /* 0x000fca00000000ff */
[----:B------:R0:W-:Y:S01]  /*2840*/  @P3 STG.E.U16 desc[UR38][R10.64+0x12], R14 ;  /* 0x0000120e0a003986 */ /* 0x0001e2000c101526 */
[----:B------:R-:W-:Y:S05]  /*2850*/  @!P1 BRA `(.L_x_43) ;  /* 0x0000000000049947 */ /* 0x000fea0003800000 */
[----:B------:R4:W5:Y:S02]  /*2860*/  LDG.E.LTC128B.U16 R24, desc[UR38][R8.64+0x10] ;  /* 0x0000102608187981 */ /* 0x000964000c1e1520 */
.L_x_43:
[----:B------:R-:W-:Y:S05]  /*2870*/  BSYNC B1 ;  /* 0x0000000000017941 */ /* 0x000fea0003800000 */
.L_x_42:
[----:B-----5:R-:W-:Y:S01]  /*2880*/  HADD2.F32 R5, -RZ, R24.H0_H0 ;  /* 0x20000018ff057230 */ /* 0x020fe20000004100 */
[----:B------:R-:W-:Y:S01]  /*2890*/  ISETP.GT.AND P0, PT, R3, 0x8, P0 ;  /* 0x000000080300780c */ /* 0x000fe20000704270 */
[----:B------:R-:W-:Y:S03]  /*28a0*/  BSSY B1, `(.L_x_44) ;  /* 0x0000007000017945 */ /* 0x000fe60003800000 */
[----:B------:R-:W-:-:S04]  /*28b0*/  FMUL R5, R5, R90 ;  /* 0x0000005a05057220 */ /* 0x000fc80000400000 */
[----:B------:R-:W-:-:S05]  /*28c0*/  FFMA R5, R30, R23, R5 ;  /* 0x000000171e057223 */ /* 0x000fca0000000005 */
[----:B------:R-:W-:-:S05]  /*28d0*/  F2FP.F16.F32.PACK_AB R5, RZ, R5 ;  /* 0x00000005ff05723e */ /* 0x000fca00000000ff */
[----:B------:R0:W-:Y:S01]  /*28e0*/  @P1 STG.E.U16 desc[UR38][R12.64+0x10], R5 ;  /* 0x000010050c001986 */ /* 0x0001e2000c101526 */
[----:B------:R-:W-:Y:S05]  /*28f0*/  @!P0 BRA `(.L_x_45) ;  /* 0x0000000000048947 */ /* 0x000fea0003800000 */
[----:B------:R0:W5:Y:S02]  /*2900*/  LDG.E.LTC128B.U16 R24, desc[UR38][R8.64+0x12] ;  /* 0x0000122608187981 */ /* 0x000164000c1e1520 */
.L_x_45:
[----:B------:R-:W-:Y:S05]  /*2910*/  BSYNC B1 ;  /* 0x0000000000017941 */ /* 0x000fea0003800000 */
.L_x_44:
        /* <DEDUP_REMOVED lines=10> */
.L_x_47:
[----:B------:R-:W-:Y:S05]  /*29c0*/  BSYNC B1 ;  /* 0x0000000000017941 */ /* 0x000fea0003800000 */
.L_x_46:
        /* <DEDUP_REMOVED lines=10> */
.L_x_49:
[----:B------:R-:W-:Y:S05]  /*2a70*/  BSYNC B1 ;  /* 0x0000000000017941 */ /* 0x000fea0003800000 */
.L_x_48:
[----:B0----5:R-:W-:Y:S01]  /*2a80*/  HADD2.F32 R5, -RZ, R24.H0_H0 ;  /* 0x20000018ff057230 */ /* 0x021fe20000004100 */
        /* <DEDUP_REMOVED lines=8> */
.L_x_51:
[----:B------:R-:W-:Y:S05]  /*2b10*/  BSYNC B1 ;  /* 0x0000000000017941 */ /* 0x000fea0003800000 */
.L_x_50:
        /* <DEDUP_REMOVED lines=9> */
.L_x_53:
[----:B------:R-:W-:Y:S05]  /*2bb0*/  BSYNC B1 ;  /* 0x0000000000017941 */ /* 0x000fea0003800000 */
.L_x_52:
        /* <DEDUP_REMOVED lines=10> */
.L_x_55:
[----:B------:R-:W-:Y:S05]  /*2c60*/  BSYNC B1 ;  /* 0x0000000000017941 */ /* 0x000fea0003800000 */
.L_x_54:
        /* <DEDUP_REMOVED lines=10> */
.L_x_57:
[----:B------:R-:W-:Y:S05]  /*2d10*/  BSYNC B1 ;  /* 0x0000000000017941 */ /* 0x000fea0003800000 */
.L_x_56:
        /* <DEDUP_REMOVED lines=9> */
.L_x_59:
[----:B------:R-:W-:Y:S05]  /*2db0*/  BSYNC B1 ;  /* 0x0000000000017941 */ /* 0x000fea0003800000 */
.L_x_58:
        /* <DEDUP_REMOVED lines=9> */
.L_x_61:
[----:B------:R-:W-:Y:S05]  /*2e50*/  BSYNC B1 ;  /* 0x0000000000017941 */ /* 0x000fea0003800000 */
.L_x_60:
        /* <DEDUP_REMOVED lines=10> */
.L_x_63:
[----:B------:R-:W-:Y:S05]  /*2f00*/  BSYNC B1 ;  /* 0x0000000000017941 */ /* 0x000fea0003800000 */
.L_x_62:
        /* <DEDUP_REMOVED lines=10> */
.L_x_65:
[----:B------:R-:W-:Y:S05]  /*2fb0*/  BSYNC B1 ;  /* 0x0000000000017941 */ /* 0x000fea0003800000 */
.L_x_64:
        /* <DEDUP_REMOVED lines=9> */
.L_x_67:
[----:B------:R-:W-:Y:S05]  /*3050*/  BSYNC B1 ;  /* 0x0000000000017941 */ /* 0x000fea0003800000 */
.L_x_66:
        /* <DEDUP_REMOVED lines=9> */
.L_x_69:
[----:B------:R-:W-:Y:S05]  /*30f0*/  BSYNC B1 ;  /* 0x0000000000017941 */ /* 0x000fea0003800000 */
.L_x_68:
        /* <DEDUP_REMOVED lines=10> */
.L_x_71:
[----:B------:R-:W-:Y:S05]  /*31a0*/  BSYNC B1 ;  /* 0x0000000000017941 */ /* 0x000fea0003800000 */
.L_x_70:
        /* <DEDUP_REMOVED lines=10> */
.L_x_73:
[----:B------:R-:W-:Y:S05]  /*3250*/  BSYNC B1 ;  /* 0x0000000000017941 */ /* 0x000fea0003800000 */
.L_x_72:
        /* <DEDUP_REMOVED lines=9> */
.L_x_75:
[----:B------:R-:W-:Y:S05]  /*32f0*/  BSYNC B1 ;  /* 0x0000000000017941 */ /* 0x000fea0003800000 */
.L_x_74:
        /* <DEDUP_REMOVED lines=9> */
.L_x_77:
[----:B------:R-:W-:Y:S05]  /*3390*/  BSYNC B1 ;  /* 0x0000000000017941 */ /* 0x000fea0003800000 */
.L_x_76:
        /* <DEDUP_REMOVED lines=10> */
.L_x_79:
[----:B------:R-:W-:Y:S05]  /*3440*/  BSYNC B1 ;  /* 0x0000000000017941 */ /* 0x000fea0003800000 */
.L_x_78:
        /* <DEDUP_REMOVED lines=10> */
.L_x_81:
[----:B------:R-:W-:Y:S05]  /*34f0*/  BSYNC B1 ;  /* 0x0000000000017941 */ /* 0x000fea0003800000 */
.L_x_80:
        /* <DEDUP_REMOVED lines=9> */
.L_x_83:
[----:B------:R-:W-:Y:S05]  /*3590*/  BSYNC B1 ;  /* 0x0000000000017941 */ /* 0x000fea0003800000 */
.L_x_82:
        /* <DEDUP_REMOVED lines=9> */
.L_x_85:
[----:B------:R-:W-:Y:S05]  /*3630*/  BSYNC B1 ;  /* 0x0000000000017941 */ /* 0x000fea0003800000 */
.L_x_84:
        /* <DEDUP_REMOVED lines=10> */
.L_x_87:
[----:B------:R-:W-:Y:S05]  /*36e0*/  BSYNC B1 ;  /* 0x0000000000017941 */ /* 0x000fea0003800000 */
.L_x_86:
        /* <DEDUP_REMOVED lines=10> */
.L_x_89:
[----:B------:R-:W-:Y:S05]  /*3790*/  BSYNC B1 ;  /* 0x0000000000017941 */ /* 0x000fea0003800000 */
.L_x_88:
        /* <DEDUP_REMOVED lines=9> */
.L_x_91:
[----:B------:R-:W-:Y:S05]  /*3830*/  BSYNC B1 ;  /* 0x0000000000017941 */ /* 0x000fea0003800000 */
.L_x_90:
        /* <DEDUP_REMOVED lines=9> */
.L_x_93:
[----:B------:R-:W-:Y:S05]  /*38d0*/  BSYNC B1 ;  /* 0x0000000000017941 */ /* 0x000fea0003800000 */
.L_x_92:
        /* <DEDUP_REMOVED lines=10> */
.L_x_95:
[----:B------:R-:W-:Y:S05]  /*3980*/  BSYNC B1 ;  /* 0x0000000000017941 */ /* 0x000fea0003800000 */
.L_x_94:
        /* <DEDUP_REMOVED lines=10> */
.L_x_97:
[----:B------:R-:W-:Y:S05]  /*3a30*/  BSYNC B1 ;  /* 0x0000000000017941 */ /* 0x000fea0003800000 */
.L_x_96:
        /* <DEDUP_REMOVED lines=9> */
.L_x_99:
[----:B------:R-:W-:Y:S05]  /*3ad0*/  BSYNC B1 ;  /* 0x0000000000017941 */ /* 0x000fea0003800000 */
.L_x_98:
        /* <DEDUP_REMOVED lines=9> */
.L_x_101:
[----:B------:R-:W-:Y:S05]  /*3b70*/  BSYNC B1 ;  /* 0x0000000000017941 */ /* 0x000fea0003800000 */
.L_x_100:
        /* <DEDUP_REMOVED lines=10> */
.L_x_103:
[----:B------:R-:W-:Y:S05]  /*3c20*/  BSYNC B1 ;  /* 0x0000000000017941 */ /* 0x000fea0003800000 */
.L_x_102:
        /* <DEDUP_REMOVED lines=10> */
.L_x_105:
[----:B------:R-:W-:Y:S05]  /*3cd0*/  BSYNC B1 ;  /* 0x0000000000017941 */ /* 0x000fea0003800000 */
.L_x_104:
        /* <DEDUP_REMOVED lines=9> */
.L_x_107:
[----:B------:R-:W-:Y:S05]  /*3d70*/  BSYNC B1 ;  /* 0x0000000000017941 */ /* 0x000fea0003800000 */
.L_x_106:
        /* <DEDUP_REMOVED lines=9> */
.L_x_109:
[----:B------:R-:W-:Y:S05]  /*3e10*/  BSYNC B1 ;  /* 0x0000000000017941 */ /* 0x000fea0003800000 */
.L_x_108:
        /* <DEDUP_REMOVED lines=10> */
.L_x_111:
[----:B------:R-:W-:Y:S05]  /*3ec0*/  BSYNC B1 ;  /* 0x0000000000017941 */ /* 0x000fea0003800000 */
.L_x_110:
        /* <DEDUP_REMOVED lines=10> */
.L_x_113:
[----:B------:R-:W-:Y:S05]  /*3f70*/  BSYNC B1 ;  /* 0x0000000000017941 */ /* 0x000fea0003800000 */
.L_x_112:
        /* <DEDUP_REMOVED lines=9> */
.L_x_115:
[----:B------:R-:W-:Y:S05]  /*4010*/  BSYNC B1 ;  /* 0x0000000000017941 */ /* 0x000fea0003800000 */
.L_x_114:
        /* <DEDUP_REMOVED lines=9> */
.L_x_117:
[----:B------:R-:W-:Y:S05]  /*40b0*/  BSYNC B1 ;  /* 0x0000000000017941 */ /* 0x000fea0003800000 */
.L_x_116:
        /* <DEDUP_REMOVED lines=10> */
.L_x_119:
[----:B------:R-:W-:Y:S05]  /*4160*/  BSYNC B1 ;  /* 0x0000000000017941 */ /* 0x000fea0003800000 */
.L_x_118:
        /* <DEDUP_REMOVED lines=10> */
.L_x_121:
[----:B------:R-:W-:Y:S05]  /*4210*/  BSYNC B1 ;  /* 0x0000000000017941 */ /* 0x000fea0003800000 */
.L_x_120:
        /* <DEDUP_REMOVED lines=9> */
.L_x_123:
[----:B------:R-:W-:Y:S05]  /*42b0*/  BSYNC B1 ;  /* 0x0000000000017941 */ /* 0x000fea0003800000 */
.L_x_122:
        /* <DEDUP_REMOVED lines=9> */
.L_x_125:
[----:B------:R-:W-:Y:S05]  /*4350*/  BSYNC B1 ;  /* 0x0000000000017941 */ /* 0x000fea0003800000 */
.L_x_124:
        /* <DEDUP_REMOVED lines=10> */
.L_x_127:
[----:B------:R-:W-:Y:S05]  /*4400*/  BSYNC B1 ;  /* 0x0000000000017941 */ /* 0x000fea0003800000 */
.L_x_126:
        /* <DEDUP_REMOVED lines=10> */
.L_x_129:
[----:B------:R-:W-:Y:S05]  /*44b0*/  BSYNC B1 ;  /* 0x0000000000017941 */ /* 0x000fea0003800000 */
.L_x_128:
        /* <DEDUP_REMOVED lines=9> */
.L_x_131:
[----:B------:R-:W-:Y:S05]  /*4550*/  BSYNC B1 ;  /* 0x0000000000017941 */ /* 0x000fea0003800000 */
.L_x_130:
        /* <DEDUP_REMOVED lines=9> */
.L_x_133:
[----:B------:R-:W-:Y:S05]  /*45f0*/  BSYNC B1 ;  /* 0x0000000000017941 */ /* 0x000fea0003800000 */
.L_x_132:
        /* <DEDUP_REMOVED lines=10> */
.L_x_135:
[----:B------:R-:W-:Y:S05]  /*46a0*/  BSYNC B1 ;  /* 0x0000000000017941 */ /* 0x000fea0003800000 */
.L_x_134:
        /* <DEDUP_REMOVED lines=10> */
.L_x_137:
[----:B------:R-:W-:Y:S05]  /*4750*/  BSYNC B1 ;  /* 0x0000000000017941 */ /* 0x000fea0003800000 */
.L_x_136:
        /* <DEDUP_REMOVED lines=9> */
.L_x_139:
[----:B------:R-:W-:Y:S05]  /*47f0*/  BSYNC B1 ;  /* 0x0000000000017941 */ /* 0x000fea0003800000 */
.L_x_138:
        /* <DEDUP_REMOVED lines=9> */
.L_x_141:
[----:B------:R-:W-:Y:S05]  /*4890*/  BSYNC B1 ;  /* 0x0000000000017941 */ /* 0x000fea0003800000 */
.L_x_140:
        /* <DEDUP_REMOVED lines=10> */
.L_x_143:
[----:B------:R-:W-:Y:S05]  /*4940*/  BSYNC B1 ;  /* 0x0000000000017941 */ /* 0x000fea0003800000 */
.L_x_142:
        /* <DEDUP_REMOVED lines=10> */
.L_x_145:
[----:B------:R-:W-:Y:S05]  /*49f0*/  BSYNC B1 ;  /* 0x0000000000017941 */ /* 0x000fea0003800000 */
.L_x_144:
        /* <DEDUP_REMOVED lines=9> */
.L_x_147:
[----:B------:R-:W-:Y:S05]  /*4a90*/  BSYNC B1 ;  /* 0x0000000000017941 */ /* 0x000fea0003800000 */
.L_x_146:
        /* <DEDUP_REMOVED lines=9> */
.L_x_149:
[----:B------:R-:W-:Y:S05]  /*4b30*/  BSYNC B1 ;  /* 0x0000000000017941 */ /* 0x000fea0003800000 */
.L_x_148:
        /* <DEDUP_REMOVED lines=10> */
.L_x_151:
[----:B------:R-:W-:Y:S05]  /*4be0*/  BSYNC B1 ;  /* 0x0000000000017941 */ /* 0x000fea0003800000 */
.L_x_150:
[----:B-----5:R-:W-:Y:S01]  /*4bf0*/  HADD2.F32 R5, -RZ, R24.H0_H0 ;  /* 0x20000018ff057230 */ /* 0x020fe20000004100 */
[----:B------:R-:W-:Y:S01]  /*4c00*/  ISETP.GT.AND P0, PT, R4, 0x79, PT ;  /* 0x000000790400780c */ /* 0x000fe20003f04270 */
[----:B------:R-:W-:Y:S01]  /*4c10*/  @P2 IMAD.MOV.U32 R4, RZ, RZ, R10 ;  /* 0x000000ffff042224 */ /* 0x000fe200078e000a */
[----:B------:R-:W-:Y:S02]  /*4c20*/  BSSY B1, `(.L_x_152) ;  /* 0x000000a000017945 */ /* 0x000fe40003800000 */
[----:B------:R-:W-:Y:S01]  /*4c30*/  FMUL R5, R5, R90 ;  /* 0x0000005a05057220 */ /* 0x000fe20000400000 */
[----:B------:R-:W-:-:S03]  /*4c40*/  ISETP.GT.AND P3, PT, R3, RZ, P0 ;  /* 0x000000ff0300720c */ /* 0x000fc60000764270 */
[----:B------:R-:W-:-:S05]  /*4c50*/  FFMA R5, R84, R23, R5 ;  /* 0x0000001754057223 */ /* 0x000fca0000000005 */
[----:B------:R-:W-:-:S04]  /*4c60*/  F2FP.F16.F32.PACK_AB R5, RZ, R5 ;  /* 0x00000005ff05723e */ /* 0x000fc800000000ff */
[----:B0-----:R-:W-:Y:S01]  /*4c70*/  PRMT R14, R5, 0x7610, R14 ;  /* 0x00007610050e7816 */ /* 0x001fe2000000000e */
[----:B------:R-:W-:-:S05]  /*4c80*/  @P2 IMAD.MOV.U32 R5, RZ, RZ, R11 ;  /* 0x000000ffff052224 */ /* 0x000fca00078e000b */
[----:B------:R0:W-:Y:S01]  /*4c90*/  @P2 STG.E.U16 desc[UR38][R4.64+0xf0], R14 ;  /* 0x0000f00e04002986 */ /* 0x0001e2000c101526 */
[----:B------:R-:W-:Y:S05]  /*4ca0*/  @!P3 BRA `(.L_x_153) ;  /* 0x000000000004b947 */ /* 0x000fea0003800000 */
[----:B------:R0:W5:Y:S02]  /*4cb0*/  LDG.E.LTC128B.U16 R24, desc[UR38][R6.64+0xf2] ;  /* 0x0000f22606187981 */ /* 0x000164000c1e1520 */
.L_x_153:
[----:B------:R-:W-:Y:S05]  /*4cc0*/  BSYNC B1 ;  /* 0x0000000000017941 */ /* 0x000fea0003800000 */
.L_x_152:
        /* <DEDUP_REMOVED lines=9> */
.L_x_155:
[----:B------:R-:W-:Y:S05]  /*4d60*/  BSYNC B1 ;  /* 0x0000000000017941 */ /* 0x000fea0003800000 */
.L_x_154:
[----:B-----5:R-:W-:Y:S01]  /*4d70*/  HADD2.F32 R5, -RZ, R24.H0_H0 ;  /* 0x20000018ff057230 */ /* 0x020fe20000004100 */
[----:B------:R-:W-:Y:S01]  /*4d80*/  ISETP.GT.AND P0, PT, R3, 0x8, P0 ;  /* 0x000000080300780c */ /* 0x000fe20000704270 */
[----:B0-----:R-:W-:Y:S01]  /*4d90*/  @P1 IMAD.MOV.U32 R4, RZ, RZ, R12 ;  /* 0x000000ffff041224 */ /* 0x001fe200078e000c */
[----:B------:R-:W-:Y:S02]  /*4da0*/  BSSY B1, `(.L_x_156) ;  /* 0x0000009000017945 */ /* 0x000fe40003800000 */
[----:B------:R-:W-:-:S04]  /*4db0*/  FMUL R5, R5, R90 ;  /* 0x0000005a05057220 */ /* 0x000fc80000400000 */
[----:B------:R-:W-:-:S05]  /*4dc0*/  FFMA R5, R86, R23, R5 ;  /* 0x0000001756057223 */ /* 0x000fca0000000005 */
[----:B------:R-:W-:-:S04]  /*4dd0*/  F2FP.F16.F32.PACK_AB R5, RZ, R5 ;  /* 0x00000005ff05723e */ /* 0x000fc800000000ff */
[----:B-1-3--:R-:W-:Y:S01]  /*4de0*/  PRMT R6, R5, 0x7610, R6 ;  /* 0x0000761005067816 */ /* 0x00afe20000000006 */
[----:B------:R-:W-:-:S05]  /*4df0*/  @P1 IMAD.MOV.U32 R5, RZ, RZ, R13 ;  /* 0x000000ffff051224 */ /* 0x000fca00078e000d */
[----:B------:R0:W-:Y:S01]  /*4e00*/  @P1 STG.E.U16 desc[UR38][R4.64+0xf0], R6 ;  /* 0x0000f00604001986 */ /* 0x0001e2000c101526 */
[----:B------:R-:W-:Y:S05]  /*4e10*/  @!P0 BRA `(.L_x_157) ;  /* 0x0000000000048947 */ /* 0x000fea0003800000 */
[----:B------:R1:W5:Y:S02]  /*4e20*/  LDG.E.LTC128B.U16 R24, desc[UR38][R8.64+0xf2] ;  /* 0x0000f22608187981 */ /* 0x000364000c1e1520 */
.L_x_157:
[----:B------:R-:W-:Y:S05]  /*4e30*/  BSYNC B1 ;  /* 0x0000000000017941 */ /* 0x000fea0003800000 */
.L_x_156:
[----:B------:R-:W-:Y:S05]  /*4e40*/  @!P0 BRA `(.L_x_158) ;  /* 0x0000001000e88947 */ /* 0x000fea0003800000 */
[----:B-----5:R-:W-:-:S05]  /*4e50*/  HADD2.F32 R3, -RZ, R24.H0_H0 ;  /* 0x20000018ff037230 */ /* 0x020fca0000004100 */
[----:B0-----:R-:W-:-:S04]  /*4e60*/  FMUL R4, R3, R90 ;  /* 0x0000005a03047220 */ /* 0x001fc80000400000 */
[----:B------:R-:W-:-:S05]  /*4e70*/  FFMA R4, R87, R23, R4 ;  /* 0x0000001757047223 */ /* 0x000fca0000000004 */
[----:B------:R-:W-:-:S05]  /*4e80*/  F2FP.F16.F32.PACK_AB R4, RZ, R4 ;  /* 0x00000004ff04723e */ /* 0x000fca00000000ff */
[----:B------:R3:W-:Y:S01]  /*4e90*/  STG.E.U16 desc[UR38][R12.64+0xf2], R4 ;  /* 0x0000f2040c007986 */ /* 0x0007e2000c101526 */
[----:B------:R-:W-:Y:S05]  /*4ea0*/  BRA `(.L_x_158) ;  /* 0x0000001000d07947 */ /* 0x000fea0003800000 */
.L_x_33:
[----:B------:R-:W-:Y:S01]  /*4eb0*/  ISETP.GT.AND P3, PT, R4, 0x1, PT ;  /* 0x000000010400780c */ /* 0x000fe20003f64270 */
[----:B------:R-:W-:Y:S01]  /*4ec0*/  ULDC.64 UR4, c[0x0][0x5c0] ;  /* 0x0001700000047ab9 */ /* 0x000fe20000000a00 */
[-C--:B------:R-:W-:Y:S01]  /*4ed0*/  FMUL R24, R24, R23.reuse ;  /* 0x0000001718187220 */ /* 0x080fe20000400000 */
[----:B------:R-:W-:Y:S01]  /*4ee0*/  LEA R6, P4, R106, UR4, 0x1 ;  /* 0x000000046a067c11 */ /* 0x000fe2000f8808ff */
[-C--:B------:R-:W-:Y:S01]  /*4ef0*/  FMUL R25, R25, R23.reuse ;  /* 0x0000001719197220 */ /* 0x080fe20000400000 */
[----:B------:R-:W-:Y:S01]  /*4f00*/  ISETP.GT.AND P0, PT, R3, RZ, P3 ;  /* 0x000000ff0300720c */ /* 0x000fe20001f04270 */
[-C--:B------:R-:W-:Y:S01]  /*4f10*/  FMUL R26, R26, R23.reuse ;  /* 0x000000171a1a7220 */ /* 0x080fe20000400000 */
[----:B------:R-:W-:Y:S01]  /*4f20*/  F2FP.F16.F32.PACK_AB R24, RZ, R24 ;  /* 0x00000018ff18723e */ /* 0x000fe200000000ff */
[-C--:B------:R-:W-:Y:S01]  /*4f30*/  FMUL R27, R27, R23.reuse ;  /* 0x000000171b1b7220 */ /* 0x080fe20000400000 */
[----:B------:R-:W-:Y:S01]  /*4f40*/  LEA.HI.X R7, R106, UR5, R103, 0x1, P4 ;  /* 0x000000056a077c11 */ /* 0x000fe2000a0f0c67 */
[----:B------:R-:W-:Y:S01]  /*4f50*/  FMUL R28, R28, R23 ;  /* 0x000000171c1c7220 */ /* 0x000fe20000400000 */
[----:B------:R-:W-:Y:S01]  /*4f60*/  F2FP.F16.F32.PACK_AB R25, RZ, R25 ;  /* 0x00000019ff19723e */ /* 0x000fe200000000ff */
[-C--:B------:R-:W-:Y:S01]  /*4f70*/  FMUL R29, R29, R23.reuse ;  /* 0x000000171d1d7220 */ /* 0x080fe20000400000 */
[----:B------:R-:W-:Y:S01]  /*4f80*/  ISETP.GT.AND P2, PT, R3, 0x8, P2 ;  /* 0x000000080300780c */ /* 0x000fe20001744270 */
[----:B------:R-:W-:Y:S01]  /*4f90*/  @P1 STG.E.U16 desc[UR38][R6.64], R24 ;  /* 0x0000001806001986 */ /* 0x000fe2000c101526 */
[----:B------:R-:W-:Y:S01]  /*4fa0*/  ISETP.GT.AND P1, PT, R4, 0x8, PT ;  /* 0x000000080400780c */ /* 0x000fe20003f24270 */
[-C--:B------:R-:W-:Y:S01]  /*4fb0*/  FMUL R30, R30, R23.reuse ;  /* 0x000000171e1e7220 */ /* 0x080fe20000400000 */
[C---:B------:R-:W-:Y:S01]  /*4fc0*/  SHF.L.U64.HI R5, R91.reuse, 0x1, R92 ;  /* 0x000000015b057819 */ /* 0x040fe2000001025c */
[----:B------:R-:W-:Y:S01]  /*4fd0*/  @P0 STG.E.U16 desc[UR38][R6.64+0x2], R25 ;  /* 0x0000021906000986 */ /* 0x000fe2000c101526 */
[----:B------:R-:W-:Y:S01]  /*4fe0*/  LEA R8, P5, R91, R6, 0x1 ;  /* 0x000000065b087211 */ /* 0x000fe200078a08ff */
[-C--:B------:R-:W-:Y:S01]  /*4ff0*/  FMUL R31, R31, R23.reuse ;  /* 0x000000171f1f7220 */ /* 0x080fe20000400000 */
[----:B------:R-:W-:Y:S01]  /*5000*/  ISETP.GT.AND P3, PT, R3, 0x8, P3 ;  /* 0x000000080300780c */ /* 0x000fe20001f64270 */
[-C--:B------:R-:W-:Y:S01]  /*5010*/  FMUL R32, R32, R23.reuse ;  /* 0x0000001720207220 */ /* 0x080fe20000400000 */
[----:B------:R-:W-:Y:S01]  /*5020*/  ISETP.GT.AND P0, PT, R4, 0x9, PT ;  /* 0x000000090400780c */ /* 0x000fe20003f04270 */
[----:B------:R-:W-:Y:S01]  /*5030*/  IMAD.X R9, R5, 0x1, R7, P5 ;  /* 0x0000000105097824 */ /* 0x000fe200028e0607 */
[----:B------:R-:W-:Y:S01]  /*5040*/  ISETP.GT.AND P4, PT, R3, RZ, P1 ;  /* 0x000000ff0300720c */ /* 0x000fe20000f84270 */
[-C--:B------:R-:W-:Y:S01]  /*5050*/  FMUL R33, R33, R23.reuse ;  /* 0x0000001721217220 */ /* 0x080fe20000400000 */
[----:B------:R-:W-:Y:S01]  /*5060*/  F2FP.F16.F32.PACK_AB R26, RZ, R26 ;  /* 0x0000001aff1a723e */ /* 0x000fe200000000ff */
[-C--:B------:R-:W-:Y:S01]  /*5070*/  FMUL R34, R34, R23.reuse ;  /* 0x0000001722227220 */ /* 0x080fe20000400000 */
[----:B------:R-:W-:Y:S01]  /*5080*/  ISETP.GT.AND P5, PT, R3, RZ, P0 ;  /* 0x000000ff0300720c */ /* 0x000fe200007a4270 */
[----:B------:R-:W-:Y:S01]  /*5090*/  FMUL R35, R35, R23 ;  /* 0x0000001723237220 */ /* 0x000fe20000400000 */
[----:B------:R-:W-:Y:S01]  /*50a0*/  F2FP.F16.F32.PACK_AB R27, RZ, R27 ;  /* 0x0000001bff1b723e */ /* 0x000fe200000000ff */
[----:B------:R-:W-:Y:S01]  /*50b0*/  @P2 STG.E.U16 desc[UR38][R8.64], R26 ;  /* 0x0000001a08002986 */ /* 0x000fe2000c101526 */
[----:B------:R-:W-:Y:S01]  /*50c0*/  F2FP.F16.F32.PACK_AB R28, RZ, R28 ;  /* 0x0000001cff1c723e */ /* 0x000fe200000000ff */
[-C--:B------:R-:W-:Y:S01]  /*50d0*/  FMUL R36, R36, R23.reuse ;  /* 0x0000001724247220 */ /* 0x080fe20000400000 */
[----:B------:R-:W-:Y:S01]  /*50e0*/  ISETP.GT.AND P2, PT, R3, 0x8, P1 ;  /* 0x000000080300780c */ /* 0x000fe20000f44270 */
[----:B------:R-:W-:Y:S01]  /*50f0*/  @P3 STG.E.U16 desc[UR38][R8.64+0x2], R27 ;  /* 0x0000021b08003986 */ /* 0x000fe2000c101526 */
[----:B------:R-:W-:Y:S01]  /*5100*/  ISETP.GT.AND P1, PT, R4, 0x10, PT ;  /* 0x000000100400780c */ /* 0x000fe20003f24270 */
[----:B------:R-:W-:Y:S01]  /*5110*/  FMUL R37, R37, R23 ;  /* 0x0000001725257220 */ /* 0x000fe20000400000 */
[----:B------:R-:W-:Y:S01]  /*5120*/  F2FP.F16.F32.PACK_AB R29, RZ, R29 ;  /* 0x0000001dff1d723e */ /* 0x000fe200000000ff */
[----:B------:R-:W-:Y:S01]  /*5130*/  @P4 STG.E.U16 desc[UR38][R6.64+0x10], R28 ;  /* 0x0000101c06004986 */ /* 0x000fe2000c101526 */
[C---:B------:R-:W-:Y:S01]  /*5140*/  ISETP.GT.AND P3, PT, R3.reuse, 0x8, P0 ;  /* 0x000000080300780c */ /* 0x040fe20000764270 */
[-C--:B------:R-:W-:Y:S01]  /*5150*/  FMUL R38, R38, R23.reuse ;  /* 0x0000001726267220 */ /* 0x080fe20000400000 */
[----:B------:R-:W-:Y:S01]  /*5160*/  ISETP.GT.AND P0, PT, R4, 0x11, PT ;  /* 0x000000110400780c */ /* 0x000fe20003f04270 */
[----:B------:R-:W-:Y:S01]  /*5170*/  @P5 STG.E.U16 desc[UR38][R6.64+0x12], R29 ;  /* 0x0000121d06005986 */ /* 0x000fe2000c101526 */
        /* <DEDUP_REMOVED lines=161> */
[----:B------:R-:W-:Y:S01]  /*5b90*/  FMUL R87, R87, R23 ;  /* 0x0000001757577220 */ /* 0x000fe20000400000 */
[----:B------:R-:W-:-:S02]  /*5ba0*/  F2FP.F16.F32.PACK_AB R62, RZ, R62 ;  /* 0x0000003eff3e723e */ /* 0x000fc400000000ff */
[C---:B------:R-:W-:Y:S02]  /*5bb0*/  ISETP.GT.AND P5, PT, R3.reuse, RZ, P0 ;  /* 0x000000ff0300720c */ /* 0x040fe400007a4270 */
[----:B------:R-:W-:Y:S01]  /*5bc0*/  F2FP.F16.F32.PACK_AB R63, RZ, R63 ;  /* 0x0000003fff3f723e */ /* 0x000fe200000000ff */
[----:B------:R-:W-:Y:S01]  /*5bd0*/  @P2 STG.E.U16 desc[UR38][R8.64+0x90], R62 ;  /* 0x0000903e08002986 */ /* 0x000fe2000c101526 */
[----:B------:R-:W-:Y:S02]  /*5be0*/  F2FP.F16.F32.PACK_AB R64, RZ, R64 ;  /* 0x00000040ff40723e */ /* 0x000fe400000000ff */
[C---:B------:R-:W-:Y:S01]  /*5bf0*/  ISETP.GT.AND P2, PT, R3.reuse, 0x8, P1 ;  /* 0x000000080300780c */ /* 0x040fe20000f44270 */
[----:B------:R-:W-:Y:S01]  /*5c00*/  @P3 STG.E.U16 desc[UR38][R8.64+0x92], R63 ;  /* 0x0000923f08003986 */ /* 0x000fe2000c101526 */
[----:B------:R-:W-:Y:S02]  /*5c10*/  ISETP.GT.AND P1, PT, R4, 0x58, PT ;  /* 0x000000580400780c */ /* 0x000fe40003f24270 */
[----:B------:R-:W-:Y:S01]  /*5c20*/  F2FP.F16.F32.PACK_AB R65, RZ, R65 ;  /* 0x00000041ff41723e */ /* 0x000fe200000000ff */
[----:B------:R-:W-:Y:S01]  /*5c30*/  @P4 STG.E.U16 desc[UR38][R6.64+0xa0], R64 ;  /* 0x0000a04006004986 */ /* 0x000fe2000c101526 */
[----:B------:R-:W-:-:S02]  /*5c40*/  ISETP.GT.AND P3, PT, R3, 0x8, P0 ;  /* 0x000000080300780c */ /* 0x000fc40000764270 */
[----:B------:R-:W-:Y:S01]  /*5c50*/  ISETP.GT.AND P0, PT, R4, 0x59, PT ;  /* 0x000000590400780c */ /* 0x000fe20003f04270 */
[----:B------:R-:W-:Y:S01]  /*5c60*/  @P5 STG.E.U16 desc[UR38][R6.64+0xa2], R65 ;  /* 0x0000a24106005986 */ /* 0x000fe2000c101526 */
[C---:B------:R-:W-:Y:S02]  /*5c70*/  ISETP.GT.AND P4, PT, R3.reuse, RZ, P1 ;  /* 0x000000ff0300720c */ /* 0x040fe40000f84270 */
[----:B------:R-:W-:Y:S02]  /*5c80*/  F2FP.F16.F32.PACK_AB R66, RZ, R66 ;  /* 0x00000042ff42723e */ /* 0x000fe400000000ff */
[----:B------:R-:W-:Y:S02]  /*5c90*/  ISETP.GT.AND P5, PT, R3, RZ, P0 ;  /* 0x000000ff0300720c */ /* 0x000fe400007a4270 */
[----:B------:R-:W-:Y:S01]  /*5ca0*/  F2FP.F16.F32.PACK_AB R67, RZ, R67 ;  /* 0x00000043ff43723e */ /* 0x000fe200000000ff */
[----:B------:R-:W-:Y:S01]  /*5cb0*/  @P2 STG.E.U16 desc[UR38][R8.64+0xa0], R66 ;  /* 0x0000a04208002986 */ /* 0x000fe2000c101526 */
[----:B------:R-:W-:-:S02]  /*5cc0*/  F2FP.F16.F32.PACK_AB R68, RZ, R68 ;  /* 0x00000044ff44723e */ /* 0x000fc400000000ff */
[C---:B------:R-:W-:Y:S01]  /*5cd0*/  ISETP.GT.AND P2, PT, R3.reuse, 0x8, P1 ;  /* 0x000000080300780c */ /* 0x040fe20000f44270 */
[----:B------:R-:W-:Y:S01]  /*5ce0*/  @P3 STG.E.U16 desc[UR38][R8.64+0xa2], R67 ;  /* 0x0000a24308003986 */ /* 0x000fe2000c101526 */
[C---:B------:R-:W-:Y:S02]  /*5cf0*/  ISETP.GT.AND P1, PT, R4.reuse, 0x60, PT ;  /* 0x000000600400780c */ /* 0x040fe40003f24270 */
[----:B------:R-:W-:Y:S01]  /*5d00*/  F2FP.F16.F32.PACK_AB R69, RZ, R69 ;  /* 0x00000045ff45723e */ /* 0x000fe200000000ff */
[----:B------:R-:W-:Y:S01]  /*5d10*/  @P4 STG.E.U16 desc[UR38][R6.64+0xb0], R68 ;  /* 0x0000b04406004986 */ /* 0x000fe2000c101526 */
[C---:B------:R-:W-:Y:S02]  /*5d20*/  ISETP.GT.AND P3, PT, R3.reuse, 0x8, P0 ;  /* 0x000000080300780c */ /* 0x040fe40000764270 */
[----:B------:R-:W-:Y:S01]  /*5d30*/  ISETP.GT.AND P0, PT, R4, 0x61, PT ;  /* 0x000000610400780c */ /* 0x000fe20003f04270 */
[----:B------:R-:W-:Y:S01]  /*5d40*/  @P5 STG.E.U16 desc[UR38][R6.64+0xb2], R69 ;  /* 0x0000b24506005986 */ /* 0x000fe2000c101526 */
[----:B------:R-:W-:-:S02]  /*5d50*/  ISETP.GT.AND P4, PT, R3, RZ, P1 ;  /* 0x000000ff0300720c */ /* 0x000fc40000f84270 */
[C---:B------:R-:W-:Y:S02]  /*5d60*/  ISETP.GT.AND P5, PT, R3.reuse, RZ, P0 ;  /* 0x000000ff0300720c */ /* 0x040fe400007a4270 */
[----:B------:R-:W-:Y:S02]  /*5d70*/  F2FP.F16.F32.PACK_AB R70, RZ, R70 ;  /* 0x00000046ff46723e */ /* 0x000fe400000000ff */
[----:B------:R-:W-:Y:S02]  /*5d80*/  F2FP.F16.F32.PACK_AB R71, RZ, R71 ;  /* 0x00000047ff47723e */ /* 0x000fe400000000ff */
[----:B------:R-:W-:Y:S01]  /*5d90*/  F2FP.F16.F32.PACK_AB R72, RZ, R72 ;  /* 0x00000048ff48723e */ /* 0x000fe200000000ff */
[----:B------:R-:W-:Y:S01]  /*5da0*/  @P2 STG.E.U16 desc[UR38][R8.64+0xb0], R70 ;  /* 0x0000b04608002986 */ /* 0x000fe2000c101526 */
[----:B------:R-:W-:Y:S02]  /*5db0*/  F2FP.F16.F32.PACK_AB R73, RZ, R73 ;  /* 0x00000049ff49723e */ /* 0x000fe400000000ff */
[C---:B------:R-:W-:Y:S01]  /*5dc0*/  ISETP.GT.AND P1, PT, R3.reuse, 0x8, P1 ;  /* 0x000000080300780c */ /* 0x040fe20000f24270 */
[----:B------:R-:W-:Y:S01]  /*5dd0*/  @P3 STG.E.U16 desc[UR38][R8.64+0xb2], R71 ;  /* 0x0000b24708003986 */ /* 0x000fe2000c101526 */
[----:B------:R-:W-:-:S02]  /*5de0*/  ISETP.GT.AND P2, PT, R3, 0x8, P0 ;  /* 0x000000080300780c */ /* 0x000fc40000744270 */
[C---:B------:R-:W-:Y:S01]  /*5df0*/  ISETP.GT.AND P0, PT, R4.reuse, 0x69, PT ;  /* 0x000000690400780c */ /* 0x040fe20003f04270 */
[----:B------:R-:W-:Y:S01]  /*5e00*/  @P4 STG.E.U16 desc[UR38][R6.64+0xc0], R72 ;  /* 0x0000c04806004986 */ /* 0x000fe2000c101526 */
[----:B------:R-:W-:Y:S02]  /*5e10*/  ISETP.GT.AND P4, PT, R4, 0x68, PT ;  /* 0x000000680400780c */ /* 0x000fe40003f84270 */
[----:B------:R-:W-:Y:S01]  /*5e20*/  F2FP.F16.F32.PACK_AB R74, RZ, R74 ;  /* 0x0000004aff4a723e */ /* 0x000fe200000000ff */
[----:B------:R-:W-:Y:S01]  /*5e30*/  @P5 STG.E.U16 desc[UR38][R6.64+0xc2], R73 ;  /* 0x0000c24906005986 */ /* 0x000fe2000c101526 */
[C---:B------:R-:W-:Y:S02]  /*5e40*/  ISETP.GT.AND P5, PT, R3.reuse, RZ, P4 ;  /* 0x000000ff0300720c */ /* 0x040fe400027a4270 */
[----:B------:R-:W-:Y:S01]  /*5e50*/  ISETP.GT.AND P3, PT, R3, RZ, P0 ;  /* 0x000000ff0300720c */ /* 0x000fe20000764270 */
[----:B------:R-:W-:Y:S01]  /*5e60*/  @P1 STG.E.U16 desc[UR38][R8.64+0xc0], R74 ;  /* 0x0000c04a08001986 */ /* 0x000fe2000c101526 */
[----:B------:R-:W-:-:S02]  /*5e70*/  F2FP.F16.F32.PACK_AB R75, RZ, R75 ;  /* 0x0000004bff4b723e */ /* 0x000fc400000000ff */
[----:B------:R-:W-:Y:S02]  /*5e80*/  F2FP.F16.F32.PACK_AB R76, RZ, R76 ;  /* 0x0000004cff4c723e */ /* 0x000fe400000000ff */
[C---:B------:R-:W-:Y:S01]  /*5e90*/  ISETP.GT.AND P4, PT, R3.reuse, 0x8, P4 ;  /* 0x000000080300780c */ /* 0x040fe20002784270 */
[----:B------:R-:W-:Y:S01]  /*5ea0*/  @P2 STG.E.U16 desc[UR38][R8.64+0xc2], R75 ;  /* 0x0000c24b08002986 */ /* 0x000fe2000c101526 */
[----:B------:R-:W-:Y:S02]  /*5eb0*/  F2FP.F16.F32.PACK_AB R77, RZ, R77 ;  /* 0x0000004dff4d723e */ /* 0x000fe400000000ff */
[C---:B------:R-:W-:Y:S01]  /*5ec0*/  ISETP.GT.AND P2, PT, R4.reuse, 0x71, PT ;  /* 0x000000710400780c */ /* 0x040fe20003f44270 */
[----:B------:R-:W-:Y:S01]  /*5ed0*/  @P5 STG.E.U16 desc[UR38][R6.64+0xd0], R76 ;  /* 0x0000d04c06005986 */ /* 0x000fe2000c101526 */
[----:B------:R-:W-:Y:S02]  /*5ee0*/  ISETP.GT.AND P5, PT, R3, 0x8, P0 ;  /* 0x000000080300780c */ /* 0x000fe400007a4270 */
[C---:B------:R-:W-:Y:S01]  /*5ef0*/  ISETP.GT.AND P1, PT, R4.reuse, 0x78, PT ;  /* 0x000000780400780c */ /* 0x040fe20003f24270 */
[----:B------:R-:W-:Y:S01]  /*5f00*/  @P3 STG.E.U16 desc[UR38][R6.64+0xd2], R77 ;  /* 0x0000d24d06003986 */ /* 0x000fe2000c101526 */
[----:B------:R-:W-:-:S02]  /*5f10*/  ISETP.GT.AND P3, PT, R4, 0x70, PT ;  /* 0x000000700400780c */ /* 0x000fc40003f64270 */
[----:B------:R-:W-:Y:S01]  /*5f20*/  ISETP.GT.AND P0, PT, R4, 0x79, PT ;  /* 0x000000790400780c */ /* 0x000fe20003f04270 */
[----:B------:R-:W-:Y:S01]  /*5f30*/  @P4 IMAD.MOV.U32 R4, RZ, RZ, R8 ;  /* 0x000000ffff044224 */ /* 0x000fe200078e0008 */
[----:B------:R-:W-:Y:S01]  /*5f40*/  F2FP.F16.F32.PACK_AB R78, RZ, R78 ;  /* 0x0000004eff4e723e */ /* 0x000fe200000000ff */
[----:B------:R-:W-:Y:S01]  /*5f50*/  @P4 IMAD.MOV.U32 R5, RZ, RZ, R9 ;  /* 0x000000ffff054224 */ /* 0x000fe200078e0009 */
[----:B------:R-:W-:Y:S02]  /*5f60*/  F2FP.F16.F32.PACK_AB R79, RZ, R79 ;  /* 0x0000004fff4f723e */ /* 0x000fe400000000ff */
[----:B------:R-:W-:Y:S02]  /*5f70*/  F2FP.F16.F32.PACK_AB R80, RZ, R80 ;  /* 0x00000050ff50723e */ /* 0x000fe400000000ff */
[----:B------:R0:W-:Y:S01]  /*5f80*/  @P4 STG.E.U16 desc[UR38][R4.64+0xd0], R78 ;  /* 0x0000d04e04004986 */ /* 0x0001e2000c101526 */
[----:B------:R-:W-:Y:S02]  /*5f90*/  ISETP.GT.AND P4, PT, R3, RZ, P2 ;  /* 0x000000ff0300720c */ /* 0x000fe40001784270 */
[----:B------:R-:W-:-:S02]  /*5fa0*/  F2FP.F16.F32.PACK_AB R81, RZ, R81 ;  /* 0x00000051ff51723e */ /* 0x000fc400000000ff */
[----:B------:R-:W-:Y:S02]  /*5fb0*/  ISETP.GT.AND P2, PT, R3, 0x8, P2 ;  /* 0x000000080300780c */ /* 0x000fe40001744270 */
[----:B------:R-:W-:Y:S02]  /*5fc0*/  F2FP.F16.F32.PACK_AB R82, RZ, R82 ;  /* 0x00000052ff52723e */ /* 0x000fe400000000ff */
[----:B------:R-:W-:Y:S02]  /*5fd0*/  F2FP.F16.F32.PACK_AB R83, RZ, R83 ;  /* 0x00000053ff53723e */ /* 0x000fe400000000ff */
[----:B------:R-:W-:Y:S01]  /*5fe0*/  F2FP.F16.F32.PACK_AB R84, RZ, R84 ;  /* 0x00000054ff54723e */ /* 0x000fe200000000ff */
[----:B0-----:R-:W-:Y:S01]  /*5ff0*/  @P5 IMAD.MOV.U32 R4, RZ, RZ, R8 ;  /* 0x000000ffff045224 */ /* 0x001fe200078e0008 */
[----:B------:R-:W-:Y:S01]  /*6000*/  F2FP.F16.F32.PACK_AB R85, RZ, R85 ;  /* 0x00000055ff55723e */ /* 0x000fe200000000ff */
[----:B------:R-:W-:Y:S01]  /*6010*/  @P5 IMAD.MOV.U32 R5, RZ, RZ, R9 ;  /* 0x000000ffff055224 */ /* 0x000fe200078e0009 */
[----:B------:R-:W-:-:S02]  /*6020*/  F2FP.F16.F32.PACK_AB R86, RZ, R86 ;  /* 0x00000056ff56723e */ /* 0x000fc400000000ff */
[----:B------:R-:W-:Y:S02]  /*6030*/  F2FP.F16.F32.PACK_AB R87, RZ, R87 ;  /* 0x00000057ff57723e */ /* 0x000fe400000000ff */
[----:B------:R0:W-:Y:S01]  /*6040*/  @P5 STG.E.U16 desc[UR38][R4.64+0xd2], R79 ;  /* 0x0000d24f04005986 */ /* 0x0001e2000c101526 */
[C---:B------:R-:W-:Y:S02]  /*6050*/  ISETP.GT.AND P5, PT, R3.reuse, RZ, P3 ;  /* 0x000000ff0300720c */ /* 0x040fe40001fa4270 */
[----:B------:R-:W-:-:S11]  /*6060*/  ISETP.GT.AND P3, PT, R3, 0x8, P3 ;  /* 0x000000080300780c */ /* 0x000fd60001f64270 */
[----:B0-----:R-:W-:Y:S02]  /*6070*/  @P5 IMAD.MOV.U32 R4, RZ, RZ, R6 ;  /* 0x000000ffff045224 */ /* 0x001fe400078e0006 */
[----:B------:R-:W-:-:S05]  /*6080*/  @P5 IMAD.MOV.U32 R5, RZ, RZ, R7 ;  /* 0x000000ffff055224 */ /* 0x000fca00078e0007 */
[----:B------:R0:W-:Y:S01]  /*6090*/  @P5 STG.E.U16 desc[UR38][R4.64+0xe0], R80 ;  /* 0x0000e05004005986 */ /* 0x0001e2000c101526 */
[C---:B------:R-:W-:Y:S02]  /*60a0*/  ISETP.GT.AND P5, PT, R3.reuse, RZ, P0 ;  /* 0x000000ff0300720c */ /* 0x040fe400007a4270 */
[----:B------:R-:W-:Y:S01]  /*60b0*/  ISETP.GT.AND P0, PT, R3, 0x8, P0 ;  /* 0x000000080300780c */ /* 0x000fe20000704270 */
[----:B0-----:R-:W-:Y:S02]  /*60c0*/  @P4 IMAD.MOV.U32 R4, RZ, RZ, R6 ;  /* 0x000000ffff044224 */ /* 0x001fe400078e0006 */
[----:B------:R-:W-:-:S05]  /*60d0*/  @P4 IMAD.MOV.U32 R5, RZ, RZ, R7 ;  /* 0x000000ffff054224 */ /* 0x000fca00078e0007 */
[----:B------:R0:W-:Y:S01]  /*60e0*/  @P4 STG.E.U16 desc[UR38][R4.64+0xe2], R81 ;  /* 0x0000e25104004986 */ /* 0x0001e2000c101526 */
[C---:B------:R-:W-:Y:S02]  /*60f0*/  ISETP.GT.AND P4, PT, R3.reuse, RZ, P1 ;  /* 0x000000ff0300720c */ /* 0x040fe40000f84270 */
[----:B------:R-:W-:Y:S01]  /*6100*/  ISETP.GT.AND P1, PT, R3, 0x8, P1 ;  /* 0x000000080300780c */ /* 0x000fe20000f24270 */
[----:B0-----:R-:W-:Y:S02]  /*6110*/  @P3 IMAD.MOV.U32 R4, RZ, RZ, R8 ;  /* 0x000000ffff043224 */ /* 0x001fe400078e0008 */
[----:B------:R-:W-:-:S05]  /*6120*/  @P3 IMAD.MOV.U32 R5, RZ, RZ, R9 ;  /* 0x000000ffff053224 */ /* 0x000fca00078e0009 */
[----:B------:R0:W-:Y:S02]  /*6130*/  @P3 STG.E.U16 desc[UR38][R4.64+0xe0], R82 ;  /* 0x0000e05204003986 */ /* 0x0001e4000c101526 */
[----:B0-----:R-:W-:Y:S02]  /*6140*/  @P2 IMAD.MOV.U32 R4, RZ, RZ, R8 ;  /* 0x000000ffff042224 */ /* 0x001fe400078e0008 */
[----:B------:R-:W-:-:S05]  /*6150*/  @P2 IMAD.MOV.U32 R5, RZ, RZ, R9 ;  /* 0x000000ffff052224 */ /* 0x000fca00078e0009 */
[----:B------:R0:W-:Y:S02]  /*6160*/  @P2 STG.E.U16 desc[UR38][R4.64+0xe2], R83 ;  /* 0x0000e25304002986 */ /* 0x0001e4000c101526 */
[----:B0-----:R-:W-:Y:S02]  /*6170*/  @P4 IMAD.MOV.U32 R4, RZ, RZ, R6 ;  /* 0x000000ffff044224 */ /* 0x001fe400078e0006 */
[----:B------:R-:W-:-:S05]  /*6180*/  @P4 IMAD.MOV.U32 R5, RZ, RZ, R7 ;  /* 0x000000ffff054224 */ /* 0x000fca00078e0007 */
[----:B------:R0:W-:Y:S04]  /*6190*/  @P4 STG.E.U16 desc[UR38][R4.64+0xf0], R84 ;  /* 0x0000f05404004986 */ /* 0x0001e8000c101526 */
[----:B------:R1:W-:Y:S01]  /*61a0*/  @P5 STG.E.U16 desc[UR38][R6.64+0xf2], R85 ;  /* 0x0000f25506005986 */ /* 0x0003e2000c101526 */
[----:B0-----:R-:W-:Y:S02]  /*61b0*/  @P1 IMAD.MOV.U32 R4, RZ, RZ, R8 ;  /* 0x000000ffff041224 */ /* 0x001fe400078e0008 */
[----:B------:R-:W-:-:S05]  /*61c0*/  @P1 IMAD.MOV.U32 R5, RZ, RZ, R9 ;  /* 0x000000ffff051224 */ /* 0x000fca00078e0009 */
[----:B------:R1:W-:Y:S04]  /*61d0*/  @P1 STG.E.U16 desc[UR38][R4.64+0xf0], R86 ;  /* 0x0000f05604001986 */ /* 0x0003e8000c101526 */
[----:B------:R1:W-:Y:S02]  /*61e0*/  @P0 STG.E.U16 desc[UR38][R8.64+0xf2], R87 ;  /* 0x0000f25708000986 */ /* 0x0003e4000c101526 */
.L_x_158:
[----:B------:R-:W-:Y:S05]  /*61f0*/  BSYNC B0 ;  /* 0x0000000000007941 */ /* 0x000fea0003800000 */
.L_x_32:
[----:B------:R-:W-:Y:S01]  /*6200*/  IADD3 R16, P0, R16, UR36, RZ ;  /* 0x0000002410107c10 */ /* 0x000fe2000ff1e0ff */
[----:B------:R-:W-:Y:S01]  /*6210*/  ULDC.64 UR4, c[0x0][0x650] ;  /* 0x0001940000047ab9 */ /* 0x000fe20000000a00 */
[----:B------:R-:W-:Y:S01]  /*6220*/  PRMT R3, RZ, 0x7610, R3 ;  /* 0x00007610ff037816 */ /* 0x000fe20000000003 */
[----:B------:R-:W-:Y:S01]  /*6230*/  IMAD.MOV.U32 R100, RZ, RZ, -0x1 ;  /* 0xffffffffff647424 */ /* 0x000fe200078e00ff */
[----:B------:R-:W-:Y:S01]  /*6240*/  IADD3.X R17, R17, UR42, RZ, P0, !PT ;  /* 0x0000002a11117c10 */ /* 0x000fe200087fe4ff */
[----:B------:R-:W-:Y:S01]  /*6250*/  IMAD.MOV.U32 R101, RZ, RZ, -0x1 ;  /* 0xffffffffff657424 */ /* 0x000fe200078e00ff */
[----:B------:R-:W-:-:S04]  /*6260*/  ISETP.GE.U32.AND P0, PT, R16, UR4, PT ;  /* 0x0000000410007c0c */ /* 0x000fc8000bf06070 */
[----:B------:R-:W-:-:S13]  /*6270*/  ISETP.GE.U32.AND.EX P0, PT, R17, UR5, PT, P0 ;  /* 0x0000000511007c0c */ /* 0x000fda000bf06100 */
[----:B------:R-:W-:Y:S05]  /*6280*/  @P0 BRA `(.L_x_159) ;  /* 0x00000004004c0947 */ /* 0x000fea0003800000 */
[----:B------:R-:W0:Y:S01]  /*6290*/  LDC.64 R10, c[0x0][0x628] ;  /* 0x00018a00ff0a7b82 */ /* 0x000e220000000a00 */
[----:B---3--:R-:W3:Y:S01]  /*62a0*/  S2R R12, SR_CTAID.X ;  /* 0x00000000000c7919 */ /* 0x008ee20000002500 */
[----:B-12-4-:R-:W-:Y:S02]  /*62b0*/  IMAD.MOV.U32 R8, RZ, RZ, R16 ;  /* 0x000000ffff087224 */ /* 0x016fe400078e0010 */
[----:B------:R-:W-:Y:S01]  /*62c0*/  IMAD.MOV.U32 R9, RZ, RZ, R17 ;  /* 0x000000ffff097224 */ /* 0x000fe200078e0011 */
[----:B------:R-:W1:Y:S03]  /*62d0*/  S2R R20, SR_CTAID.Y ;  /* 0x0000000000147919 */ /* 0x000e660000002600 */
[----:B------:R-:W2:Y:S08]  /*62e0*/  LDC R0, c[0x0][0x630] ;  /* 0x00018c00ff007b82 */ /* 0x000eb00000000800 */
[----:B------:R-:W4:Y:S01]  /*62f0*/  LDC.64 R14, c[0x0][0x620] ;  /* 0x00018800ff0e7b82 */ /* 0x000f220000000a00 */
[----:B0-----:R-:W-:-:S04]  /*6300*/  ISETP.NE.U32.AND P0, PT, R10, RZ, PT ;  /* 0x000000ff0a00720c */ /* 0x001fc80003f05070 */
[----:B------:R-:W-:-:S13]  /*6310*/  ISETP.NE.AND.EX P0, PT, R11, RZ, PT, P0 ;  /* 0x000000ff0b00720c */ /* 0x000fda0003f05300 */
[----:B-1234-:R-:W-:Y:S05]  /*6320*/  @!P0 BRA `(.L_x_160) ;  /* 0x0000000000288947 */ /* 0x01efea0003800000 */
        /* <DEDUP_REMOVED lines=10> */
.L_x_160:
[-CC-:B------:R-:W-:Y:S01]  /*63d0*/  SHF.R.U64 R101, R8, R0.reuse, R9.reuse ;  /* 0x0000000008657219 */ /* 0x180fe20000001209 */
[----:B------:R-:W0:Y:S01]  /*63e0*/  LDC.64 R26, c[0x0][0x640] ;  /* 0x00019000ff1a7b82 */ /* 0x000e220000000a00 */
[----:B------:R-:W-:Y:S01]  /*63f0*/  SHF.R.U32.HI R0, RZ, R0, R9 ;  /* 0x00000000ff007219 */ /* 0x000fe20000011609 */
[----:B------:R-:W-:Y:S01]  /*6400*/  ULDC UR4, c[0x0][0x150] ;  /* 0x0000540000047ab9 */ /* 0x000fe20000000800 */
[----:B------:R-:W-:Y:S02]  /*6410*/  IADD3 R3, P0, RZ, -R101, RZ ;  /* 0x80000065ff037210 */ /* 0x000fe40007f1e0ff */
[----:B------:R-:W-:-:S03]  /*6420*/  I2FP.F32.U32 R7, R12 ;  /* 0x0000000c00077245 */ /* 0x000fc60000201000 */
[----:B------:R-:W1:Y:S01]  /*6430*/  LDC R6, c[0x0][0x618] ;  /* 0x00018600ff067b82 */ /* 0x000e620000000800 */
[----:B------:R-:W-:Y:S02]  /*6440*/  IMAD.X R5, RZ, RZ, ~R0, P0 ;  /* 0x000000ffff057224 */ /* 0x000fe400000e0e00 */
[----:B------:R-:W-:Y:S01]  /*6450*/  FMUL R7, R7, UR4 ;  /* 0x0000000407077c20 */ /* 0x000fe20008400000 */
[----:B------:R-:W-:Y:S01]  /*6460*/  ULDC UR4, c[0x0][0x154] ;  /* 0x0000550000047ab9 */ /* 0x000fe20000000800 */
[-C--:B------:R-:W-:Y:S02]  /*6470*/  IMAD R0, R5, R14.reuse, RZ ;  /* 0x0000000e05007224 */ /* 0x080fe400078e02ff */
[C---:B------:R-:W-:Y:S01]  /*6480*/  IMAD.WIDE.U32 R4, R3.reuse, R14, R16 ;  /* 0x0000000e03047225 */ /* 0x040fe200078e0010 */
[----:B------:R-:W2:Y:S01]  /*6490*/  LDC R8, c[0x0][0x608] ;  /* 0x00018200ff087b82 */ /* 0x000ea20000000800 */
[----:B------:R-:W3:Y:S02]  /*64a0*/  F2I.U32.TRUNC.NTZ R7, R7 ;  /* 0x0000000700077305 */ /* 0x000ee4000020f000 */
[----:B------:R-:W-:Y:S01]  /*64b0*/  IMAD R3, R3, R15, R0 ;  /* 0x0000000f03037224 */ /* 0x000fe200078e0200 */
[----:B------:R-:W-:-:S03]  /*64c0*/  I2FP.F32.U32 R0, R20 ;  /* 0x0000001400007245 */ /* 0x000fc60000201000 */
[----:B------:R-:W-:Y:S01]  /*64d0*/  IMAD.IADD R3, R5, 0x1, R3 ;  /* 0x0000000105037824 */ /* 0x000fe200078e0203 */
[----:B------:R-:W4:Y:S01]  /*64e0*/  LDC R11, c[0x0][0x658] ;  /* 0x00019600ff0b7b82 */ /* 0x000f220000000800 */
[----:B0-----:R-:W-:-:S04]  /*64f0*/  ISETP.NE.U32.AND P0, PT, R26, RZ, PT ;  /* 0x000000ff1a00720c */ /* 0x001fc80003f05070 */
[----:B------:R-:W-:-:S03]  /*6500*/  ISETP.NE.AND.EX P0, PT, R27, RZ, PT, P0 ;  /* 0x000000ff1b00720c */ /* 0x000fc60003f05300 */
[----:B------:R-:W0:Y:S01]  /*6510*/  LDC R9, c[0x0][0x144] ;  /* 0x00005100ff097b82 */ /* 0x000e220000000800 */
[-C--:B-1----:R-:W-:Y:S01]  /*6520*/  SHF.R.U64 R10, R4, R6.reuse, R3 ;  /* 0x00000006040a7219 */ /* 0x082fe20000001203 */
[----:B---3--:R-:W-:Y:S01]  /*6530*/  IMAD.MOV R7, RZ, RZ, -R7 ;  /* 0x000000ffff077224 */ /* 0x008fe200078e0a07 */
[----:B------:R-:W-:Y:S01]  /*6540*/  SHF.R.U32.HI R3, RZ, R6, R3 ;  /* 0x00000006ff037219 */ /* 0x000fe20000011603 */
[----:B------:R-:W-:-:S04]  /*6550*/  FMUL R6, R0, UR4 ;  /* 0x0000000400067c20 */ /* 0x000fc80008400000 */
[----:B------:R-:W1:Y:S01]  /*6560*/  LDC R21, c[0x0][0x148] ;  /* 0x00005200ff157b82 */ /* 0x000e620000000800 */
[----:B------:R3:W0:Y:S01]  /*6570*/  F2I.U32.TRUNC.NTZ R14, R6 ;  /* 0x00000006000e7305 */ /* 0x000622000020f000 */
[-CC-:B--2---:R-:W-:Y:S02]  /*6580*/  SHF.R.U64 R13, R10, R8.reuse, R3.reuse ;  /* 0x000000080a0d7219 */ /* 0x184fe40000001203 */
[----:B------:R-:W-:-:S04]  /*6590*/  SHF.R.U32.HI R0, RZ, R8, R3 ;  /* 0x00000008ff007219 */ /* 0x000fc80000011603 */
[----:B-----5:R-:W2:Y:S01]  /*65a0*/  LDC R24, c[0x0][0x648] ;  /* 0x00019200ff187b82 */ /* 0x020ea20000000800 */
[-CC-:B----4-:R-:W-:Y:S02]  /*65b0*/  SHF.R.U64 R15, R13, R11.reuse, R0.reuse ;  /* 0x0000000b0d0f7219 */ /* 0x190fe40000001200 */
[----:B------:R-:W-:-:S03]  /*65c0*/  SHF.R.U32.HI R5, RZ, R11, R0 ;  /* 0x0000000bff057219 */ /* 0x000fc60000011600 */
[----:B------:R-:W-:Y:S02]  /*65d0*/  IMAD.MOV.U32 R4, RZ, RZ, R15 ;  /* 0x000000ffff047224 */ /* 0x000fe400078e000f */
[----:B------:R-:W4:Y:S01]  /*65e0*/  LDC R28, c[0x0][0x638] ;  /* 0x00018e00ff1c7b82 */ /* 0x000f220000000800 */
[----:B0-----:R-:W-:-:S07]  /*65f0*/  IMAD R25, R9, R7, R12 ;  /* 0x0000000709197224 */ /* 0x001fce00078e020c */
[----:B------:R-:W0:Y:S08]  /*6600*/  LDC R29, c[0x0][0x610] ;  /* 0x00018400ff1d7b82 */ /* 0x000e300000000800 */
[----:B------:R-:W0:Y:S01]  /*6610*/  LDC R30, c[0x0][0x600] ;  /* 0x00018000ff1e7b82 */ /* 0x000e220000000800 */
[----:B-123--:R-:W-:Y:S05]  /*6620*/  @!P0 BRA `(.L_x_161) ;  /* 0x0000000000288947 */ /* 0x00efea0003800000 */
[----:B------:R-:W1:Y:S02]  /*6630*/  LDC R0, c[0x0][0x64c] ;  /* 0x00019300ff007b82 */ /* 0x000e640000000800 */
[----:B-1----:R-:W-:-:S05]  /*6640*/  IADD3 R3, P0, R15, R0, RZ ;  /* 0x000000000f037210 */ /* 0x002fca0007f1e0ff */
        /* <DEDUP_REMOVED lines=8> */
.L_x_161:
[----:B------:R-:W-:Y:S01]  /*66d0*/  ISETP.NE.AND P0, PT, R2, 0x1, PT ;  /* 0x000000010200780c */ /* 0x000fe20003f05270 */
[----:B------:R-:W-:Y:S01]  /*66e0*/  IMAD.MOV R14, RZ, RZ, -R14 ;  /* 0x000000ffff0e7224 */ /* 0x000fe200078e0a0e */
[----:B------:R-:W-:Y:S02]  /*66f0*/  SHF.R.U64 R3, R4, R24, R5 ;  /* 0x0000001804037219 */ /* 0x000fe40000001205 */
[----:B------:R-:W-:Y:S02]  /*6700*/  LOP3.LUT R0, R13, R98, RZ, 0xc0, !PT ;  /* 0x000000620d007212 */ /* 0x000fe400078ec0ff */
[----:B------:R-:W-:Y:S01]  /*6710*/  LOP3.LUT R10, R10, R97, RZ, 0xc0, !PT ;  /* 0x000000610a0a7212 */ /* 0x000fe200078ec0ff */
[----:B------:R-:W-:Y:S02]  /*6720*/  IMAD.MOV R4, RZ, RZ, -R3 ;  /* 0x000000ffff047224 */ /* 0x000fe400078e0a03 */
[----:B------:R-:W-:Y:S02]  /*6730*/  IMAD R0, R93, R3, R0 ;  /* 0x000000035d007224 */ /* 0x000fe400078e0200 */
[----:B----4-:R-:W-:-:S02]  /*6740*/  IMAD R3, R4, R28, R15 ;  /* 0x0000001c04037224 */ /* 0x010fc400078e020f */
[----:B------:R-:W-:Y:S02]  /*6750*/  @P0 IMAD R25, R21, R14, R20 ;  /* 0x0000000e15190224 */ /* 0x000fe400078e0214 */
[----:B0-----:R-:W-:Y:S02]  /*6760*/  IMAD R5, R3, R30, R10 ;  /* 0x0000001e03057224 */ /* 0x001fe400078e020a */
[----:B------:R-:W-:Y:S02]  /*6770*/  IMAD R0, R0, R29, R25 ;  /* 0x0000001d00007224 */ /* 0x000fe400078e0219 */
[----:B------:R-:W-:-:S03]  /*6780*/  IMAD.MOV.U32 R4, RZ, RZ, 0x1 ;  /* 0x00000001ff047424 */ /* 0x000fc600078e00ff */
[----:B------:R-:W-:Y:S02]  /*6790*/  SEL R100, R5, R0, !P0 ;  /* 0x0000000005647207 */ /* 0x000fe40004000000 */
[----:B------:R-:W-:Y:S02]  /*67a0*/  PRMT R3, R4, 0x7610, R3 ;  /* 0x0000761004037816 */ /* 0x000fe40000000003 */
[----:B------:R-:W-:-:S07]  /*67b0*/  SEL R0, R0, R5, !P0 ;  /* 0x0000000500007207 */ /* 0x000fce0004000000 */
.L_x_159:
[----:B------:R-:W-:Y:S01]  /*67c0*/  LOP3.LUT P0, RZ, R3, 0xff, RZ, 0xc0, !PT ;  /* 0x000000ff03ff7812 */ /* 0x000fe2000780c0ff */
[----:B------:R-:W-:Y:S01]  /*67d0*/  UIMAD.WIDE.U32 UR4, UR41, -0x55555555, URZ ;  /* 0xaaaaaaab290478a5 */ /* 0x000fe2000f8e003f */
[----:B------:R-:W-:-:S03]  /*67e0*/  IMAD.MOV.U32 R103, RZ, RZ, R0 ;  /* 0x000000ffff677224 */ /* 0x000fc600078e0000 */
[----:B------:R-:W-:-:S04]  /*67f0*/  USHF.R.U32.HI UR4, URZ, 0x1, UR5 ;  /* 0x000000013f047899 */ /* 0x000fc80008011605 */
[----:B------:R-:W-:-:S04]  /*6800*/  UIMAD UR41, UR4, -0x3, UR41 ;  /* 0xfffffffd042978a4 */ /* 0x000fc8000f8e0229 */
[----:B------:R-:W-:Y:S08]  /*6810*/  @P0 BRA `(.L_x_162) ;  /* 0xffffffac00100947 */ /* 0x000ff0000383ffff */
[----:B------:R-:W-:Y:S05]  /*6820*/  EXIT ;  /* 0x000000000000794d */ /* 0x000fea0003800000 */
.L_x_7:
        /* <DEDUP_REMOVED lines=26> */
.L_x_164:
[----:B------:R-:W0:Y:S01]  /*69d0*/  LDC.64 R30, c[0x0][0x640] ;  /* 0x00019000ff1e7b82 */ /* 0x000e220000000a00 */
[-CC-:B------:R-:W-:Y:S01]  /*69e0*/  SHF.R.U64 R22, R14, R8.reuse, R15.reuse ;  /* 0x000000080e167219 */ /* 0x180fe2000000120f */
[----:B------:R-:W-:Y:S01]  /*69f0*/  IMAD.MOV.U32 R27, RZ, RZ, 0x1 ;  /* 0x00000001ff1b7424 */ /* 0x000fe200078e00ff */
[----:B------:R-:W-:Y:S02]  /*6a00*/  SHF.R.U32.HI R7, RZ, R8, R15 ;  /* 0x00000008ff077219 */ /* 0x000fe4000001160f */
[----:B------:R-:W-:-:S03]  /*6a10*/  IADD3 R13, P0, RZ, -R22, RZ ;  /* 0x80000016ff0d7210 */ /* 0x000fc60007f1e0ff */
[----:B------:R-:W1:Y:S02]  /*6a20*/  LDC R12, c[0x0][0x618] ;  /* 0x00018600ff0c7b82 */ /* 0x000e640000000800 */
[----:B------:R-:W-:Y:S02]  /*6a30*/  IMAD.X R7, RZ, RZ, ~R7, P0 ;  /* 0x000000ffff077224 */ /* 0x000fe400000e0e07 */
[----:B------:R-:W-:-:S04]  /*6a40*/  IMAD.WIDE.U32 R10, R13, R24, R16 ;  /* 0x000000180d0a7225 */ /* 0x000fc800078e0010 */
[----:B------:R-:W2:Y:S01]  /*6a50*/  LDC R14, c[0x0][0x608] ;  /* 0x00018200ff0e7b82 */ /* 0x000ea20000000800 */
[----:B------:R-:W-:-:S04]  /*6a60*/  IMAD R8, R7, R24, RZ ;  /* 0x0000001807087224 */ /* 0x000fc800078e02ff */
[----:B------:R-:W-:-:S03]  /*6a70*/  IMAD R7, R13, R25, R8 ;  /* 0x000000190d077224 */ /* 0x000fc600078e0208 */
[----:B------:R-:W3:Y:S01]  /*6a80*/  LDC R28, c[0x0][0x658] ;  /* 0x00019600ff1c7b82 */ /* 0x000ee20000000800 */
[----:B------:R-:W-:Y:S01]  /*6a90*/  IMAD.IADD R7, R11, 0x1, R7 ;  /* 0x000000010b077824 */ /* 0x000fe200078e0207 */
[----:B0-----:R-:W-:Y:S01]  /*6aa0*/  ISETP.NE.U32.AND P0, PT, R30, RZ, PT ;  /* 0x000000ff1e00720c */ /* 0x001fe20003f05070 */
[----:B------:R-:W-:-:S03]  /*6ab0*/  IMAD.MOV.U32 R11, RZ, RZ, -0x1 ;  /* 0xffffffffff0b7424 */ /* 0x000fc600078e00ff */
        /* <DEDUP_REMOVED lines=8> */
[-C--:B---3--:R-:W-:Y:S02]  /*6b40*/  SHF.L.U32 R10, R11, R28.reuse, RZ ;  /* 0x0000001c0b0a7219 */ /* 0x088fe400000006ff */
[--C-:B------:R-:W-:Y:S02]  /*6b50*/  SHF.R.U64 R26, R24, R28, R7.reuse ;  /* 0x0000001c181a7219 */ /* 0x100fe40000001207 */
[----:B------:R-:W-:Y:S02]  /*6b60*/  LOP3.LUT R29, RZ, R10, RZ, 0x33, !PT ;  /* 0x0000000aff1d7212 */ /* 0x000fe400078e33ff */
[----:B------:R-:W-:Y:S01]  /*6b70*/  SHF.R.U32.HI R11, RZ, R28, R7 ;  /* 0x0000001cff0b7219 */ /* 0x000fe20000011607 */
[----:B------:R-:W3:Y:S01]  /*6b80*/  LDC R32, c[0x0][0x610] ;  /* 0x00018400ff207b82 */ /* 0x000ee20000000800 */
[----:B------:R-:W-:Y:S01]  /*6b90*/  IMAD.MOV.U32 R10, RZ, RZ, R26 ;  /* 0x000000ffff0a7224 */ /* 0x000fe200078e001a */
[----:B------:R-:W-:Y:S06]  /*6ba0*/  @!P0 BRA `(.L_x_165) ;  /* 0x0000000000288947 */ /* 0x000fec0003800000 */
        /* <DEDUP_REMOVED lines=10> */
.L_x_165:
[----:B------:R-:W-:Y:S02]  /*6c50*/  ISETP.NE.AND P0, PT, R2, 0x1, PT ;  /* 0x000000010200780c */ /* 0x000fe40003f05270 */
[----:B-1----:R-:W-:Y:S01]  /*6c60*/  SHF.R.U64 R8, R10, R8, R11 ;  /* 0x000000080a087219 */ /* 0x002fe2000000120b */
[----:B0-----:R-:W-:Y:S01]  /*6c70*/  VIADD R11, R21, 0xffffffff ;  /* 0xffffffff150b7836 */ /* 0x001fe20000000000 */
[----:B------:R-:W-:Y:S02]  /*6c80*/  SHF.L.U32 R27, R27, R28, RZ ;  /* 0x0000001c1b1b7219 */ /* 0x000fe400000006ff */
[----:B------:R-:W-:Y:S01]  /*6c90*/  LOP3.LUT R5, R24, R29, RZ, 0xc0, !PT ;  /* 0x0000001d18057212 */ /* 0x000fe200078ec0ff */
[----:B------:R-:W-:-:S04]  /*6ca0*/  IMAD.MOV R7, RZ, RZ, -R8 ;  /* 0x000000ffff077224 */ /* 0x000fc800078e0a08 */
[----:B------:R-:W-:Y:S02]  /*6cb0*/  IMAD R5, R27, R8, R5 ;  /* 0x000000081b057224 */ /* 0x000fe400078e0205 */
[----:B------:R-:W-:Y:S01]  /*6cc0*/  @P0 IMAD R6, R9, R23, R4 ;  /* 0x0000001709060224 */ /* 0x000fe200078e0204 */
[----:B------:R-:W-:Y:S01]  /*6cd0*/  LOP3.LUT R9, R20, R11, RZ, 0xc0, !PT ;  /* 0x0000000b14097212 */ /* 0x000fe200078ec0ff */
[----:B--2---:R-:W-:Y:S02]  /*6ce0*/  IMAD R4, R7, R25, R26 ;  /* 0x0000001907047224 */ /* 0x004fe400078e021a */
[----:B---3--:R-:W-:Y:S02]  /*6cf0*/  IMAD R6, R5, R32, R6 ;  /* 0x0000002005067224 */ /* 0x008fe400078e0206 */
[----:B------:R-:W-:Y:S02]  /*6d00*/  IMAD R5, R4, R21, R9 ;  /* 0x0000001504057224 */ /* 0x000fe400078e0209 */
[----:B------:R-:W-:-:S02]  /*6d10*/  IMAD.MOV.U32 R8, RZ, RZ, 0x1 ;  /* 0x00000001ff087424 */ /* 0x000fc400078e00ff */
[----:B------:R-:W-:Y:S01]  /*6d20*/  IMAD.MOV.U32 R7, RZ, RZ, R22 ;  /* 0x000000ffff077224 */ /* 0x000fe200078e0016 */
[----:B------:R-:W-:Y:S02]  /*6d30*/  SEL R21, R5, R6, !P0 ;  /* 0x0000000605157207 */ /* 0x000fe40004000000 */
[----:B------:R-:W-:-:S07]  /*6d40*/  SEL R20, R6, R5, !P0 ;  /* 0x0000000506147207 */ /* 0x000fce0004000000 */
.L_x_163:
[----:B------:R-:W-:-:S08]  /*6d50*/  NOP ;  /* 0x0000000000007918 */ /* 0x000fd00000000000 */
[----:B------:R-:W0:-:S00]  /*6d60*/  USETMAXREG.DEALLOC.CTAPOOL 0x28 ;  /* 0x00000028000079c8 */ /* 0x000e0000080e0500 */
[----:B0-----:R-:W-:-:S13]  /*6d70*/  ISETP.NE.AND P0, PT, R3, RZ, PT ;  /* 0x000000ff0300720c */ /* 0x001fda0003f05270 */
[----:B------:R-:W-:Y:S05]  /*6d80*/  @P0 EXIT ;  /* 0x000000000000094d */ /* 0x000fea0003800000 */
[----:B------:R-:W-:Y:S01]  /*6d90*/  LOP3.LUT P0, RZ, R8, 0xff, RZ, 0xc0, !PT ;  /* 0x000000ff08ff7812 */ /* 0x000fe2000780c0ff */
[----:B------:R-:W-:Y:S02]  /*6da0*/  IMAD.MOV.U32 R3, RZ, RZ, 0x1 ;  /* 0x00000001ff037424 */ /* 0x000fe400078e00ff */
[----:B------:R-:W-:-:S10]  /*6db0*/  IMAD.MOV.U32 R8, RZ, RZ, RZ ;  /* 0x000000ffff087224 */ /* 0x000fd400078e00ff */
[----:B------:R-:W-:Y:S05]  /*6dc0*/  @!P0 BRA `(.L_x_166) ;  /* 0x0000000c00488947 */ /* 0x000fea0003800000 */
[----:B------:R-:W0:Y:S01]  /*6dd0*/  LDC R3, c[0x0][0x28c] ;  /* 0x0000a300ff037b82 */ /* 0x000e220000000800 */
[----:B------:R-:W1:Y:S01]  /*6de0*/  S2R R13, SR_CgaCtaId ;  /* 0x00000000000d7919 */ /* 0x000e620000008800 */
[----:B------:R-:W-:Y:S01]  /*6df0*/  ULDC UR5, c[0x0][0x658] ;  /* 0x0001960000057ab9 */ /* 0x000fe20000000800 */
[----:B------:R-:W-:Y:S01]  /*6e00*/  UMOV UR6, 0xffffffff ;  /* 0xffffffff00067882 */ /* 0x000fe20000000000 */
[----:B------:R-:W-:Y:S01]  /*6e10*/  BSSY B0, `(.L_x_166) ;  /* 0x00000cd000007945 */ /* 0x000fe20003800000 */
[----:B------:R-:W-:Y:S01]  /*6e20*/  USHF.L.U32 UR6, UR6, UR5, URZ ;  /* 0x0000000506067299 */ /* 0x000fe2000800063f */
[----:B------:R-:W-:Y:S01]  /*6e30*/  IMAD.MOV.U32 R10, RZ, RZ, 0x1 ;  /* 0x00000001ff0a7424 */ /* 0x000fe200078e00ff */
[----:B------:R-:W-:Y:S01]  /*6e40*/  LOP3.LUT R9, R18, 0x2, RZ, 0xfc, !PT ;  /* 0x0000000212097812 */ /* 0x000fe200078efcff */
[----:B------:R-:W-:Y:S01]  /*6e50*/  IMAD.MOV.U32 R8, RZ, RZ, RZ ;  /* 0x000000ffff087224 */ /* 0x000fe200078e00ff */
[----:B------:R-:W-:Y:S01]  /*6e60*/  ULDC UR4, c[0x0][0x600] ;  /* 0x0001800000047ab9 */ /* 0x000fe20000000800 */
[----:B------:R-:W-:Y:S01]  /*6e70*/  UMOV UR7, 0x1 ;  /* 0x0000000100077882 */ /* 0x000fe20000000000 */
[----:B------:R-:W-:-:S02]  /*6e80*/  UIADD3 UR13, UR4, -0x1, URZ ;  /* 0xffffffff040d7890 */ /* 0x000fc4000fffe03f */
[----:B------:R-:W-:Y:S02]  /*6e90*/  USHF.L.U32 UR15, UR7, UR5, URZ ;  /* 0x00000005070f7299 */ /* 0x000fe4000800063f */
[----:B------:R-:W-:Y:S01]  /*6ea0*/  ULOP3.LUT UR14, URZ, UR6, URZ, 0x33, !UPT ;  /* 0x000000063f0e7292 */ /* 0x000fe2000f8e333f */
[----:B------:R-:W-:Y:S01]  /*6eb0*/  ULDC.64 UR22, c[0x0][0x198] ;  /* 0x0000660000167ab9 */ /* 0x000fe20000000a00 */
[----:B0-----:R-:W-:-:S05]  /*6ec0*/  VIADD R3, R3, 0x3f ;  /* 0x0000003f03037836 */ /* 0x001fca0000000000 */
[----:B------:R-:W-:-:S04]  /*6ed0*/  SHF.R.S32.HI R4, RZ, 0x1f, R3 ;  /* 0x0000001fff047819 */ /* 0x000fc80000011403 */
[----:B------:R-:W-:Y:S01]  /*6ee0*/  LEA.HI R4, R4, R3, RZ, 0x6 ;  /* 0x0000000304047211 */ /* 0x000fe200078f30ff */
[C---:B-1----:R-:W-:Y:S02]  /*6ef0*/  IMAD.SHL.U32 R12, R13.reuse, 0x40, RZ ;  /* 0x000000400d0c7824 */ /* 0x042fe400078e00ff */
[----:B------:R-:W-:Y:S01]  /*6f00*/  IMAD.SHL.U32 R13, R13, 0x1000, RZ ;  /* 0x000010000d0d7824 */ /* 0x000fe200078e00ff */
[----:B------:R-:W-:Y:S01]  /*6f10*/  SHF.R.S32.HI R11, RZ, 0x6, R4 ;  /* 0x00000006ff0b7819 */ /* 0x000fe20000011404 */
[----:B------:R-:W-:Y:S01]  /*6f20*/  IMAD.MOV.U32 R3, RZ, RZ, 0x1 ;  /* 0x00000001ff037424 */ /* 0x000fe200078e00ff */
[----:B------:R-:W-:Y:S02]  /*6f30*/  LOP3.LUT R12, R12, 0x40, RZ, 0xc0, !PT ;  /* 0x000000400c0c7812 */ /* 0x000fe400078ec0ff */
[----:B------:R-:W-:Y:S01]  /*6f40*/  LOP3.LUT R13, R13, 0x1000, RZ, 0xc0, !PT ;  /* 0x000010000d0d7812 */ /* 0x000fe200078ec0ff */
[----:B------:R-:W-:-:S07]  /*6f50*/  VIADD R19, R11, 0x1 ;  /* 0x000000010b137836 */ /* 0x000fce0000000000 */
.L_x_177:
[----:B------:R-:W-:-:S03]  /*6f60*/  UMOV UR4, 0xffffffff ;  /* 0xffffffff00047882 */ /* 0x000fc60000000000 */
[----:B------:R-:W-:Y:S05]  /*6f70*/  BRA.DIV UR4, `(.L_x_167) ;  /* 0x0000000e04a07947 */ /* 0x000fea000b800000 */
[----:B------:R-:W-:-:S13]  /*6f80*/  ELECT P6, URZ, PT ;  /* 0x00000000003f782f */ /* 0x000fda00038c0000 */
.L_x_187:
[----:B------:R-:W-:Y:S04]  /*6f90*/  BSSY B1, `(.L_x_168) ;  /* 0x0000041000017945 */ /* 0x000fe80003800000 */
[----:B------:R-:W-:Y:S05]  /*6fa0*/  @!P6 BRA `(.L_x_169) ;  /* 0x0000000000fce947 */ /* 0x000fea0003800000 */
[----:B------:R-:W0:Y:S02]  /*6fb0*/  LDC R4, c[0x0][0x28c] ;  /* 0x0000a300ff047b82 */ /* 0x000e240000000800 */
[----:B0-----:R-:W-:-:S13]  /*6fc0*/  ISETP.GE.AND P0, PT, R4, 0x1, PT ;  /* 0x000000010400780c */ /* 0x001fda0003f06270 */
[----:B------:R-:W-:Y:S05]  /*6fd0*/  @!P0 BRA `(.L_x_169) ;  /* 0x0000000000f08947 */ /* 0x000fea0003800000 */
[----:B------:R-:W-:Y:S02]  /*6fe0*/  IMAD.SHL.U32 R20, R20, 0x80, RZ ;  /* 0x0000008014147824 */ /* 0x000fe400078e00ff */
[----:B------:R-:W-:Y:S02]  /*6ff0*/  IMAD R21, R21, 0x80, R12 ;  /* 0x0000008015157824 */ /* 0x000fe400078e020c */
[----:B------:R-:W-:Y:S02]  /*7000*/  IMAD.MOV.U32 R22, RZ, RZ, RZ ;  /* 0x000000ffff167224 */ /* 0x000fe400078e00ff */
[----:B------:R-:W-:Y:S02]  /*7010*/  IMAD.MOV.U32 R4, RZ, RZ, R19 ;  /* 0x000000ffff047224 */ /* 0x000fe400078e0013 */
[----:B------:R-:W-:Y:S02]  /*7020*/  IMAD.MOV.U32 R5, RZ, RZ, R3 ;  /* 0x000000ffff057224 */ /* 0x000fe400078e0003 */
[----:B------:R-:W-:-:S02]  /*7030*/  IMAD.MOV.U32 R6, RZ, RZ, R8 ;  /* 0x000000ffff067224 */ /* 0x000fc400078e0008 */
[----:B------:R-:W-:-:S07]  /*7040*/  VIADD R24, R20, 0x40 ;  /* 0x0000004014187836 */ /* 0x000fce0000000000 */
.L_x_172:
[----:B------:R-:W0:Y:S01]  /*7050*/  S2R R15, SR_CgaCtaId ;  /* 0x00000000000f7919 */ /* 0x000e220000008800 */
[----:B------:R-:W-:Y:S02]  /*7060*/  MOV R14, 0x400 ;  /* 0x00000400000e7802 */ /* 0x000fe40000000f00 */
[----:B------:R-:W-:Y:S02]  /*7070*/  ISETP.NE.AND P1, PT, R0, RZ, PT ;  /* 0x000000ff0000720c */ /* 0x000fe40003f25270 */
[----:B0-----:R-:W-:Y:S02]  /*7080*/  LEA R25, R15, R14, 0x18 ;  /* 0x0000000e0f197211 */ /* 0x001fe400078ec0ff */
[----:B------:R-:W-:-:S09]  /*7090*/  SHF.L.U32 R14, R5, 0x1f, RZ ;  /* 0x0000001f050e7819 */ /* 0x000fd200000006ff */
[----:B------:R-:W0:Y:S01]  /*70a0*/  @!P1 LDC R15, c[0x0][0x500] ;  /* 0x00014000ff0f9b82 */ /* 0x000e220000000800 */
[----:B------:R-:W-:-:S04]  /*70b0*/  IMAD R23, R6, 0x8, R25 ;  /* 0x0000000806177824 */ /* 0x000fc800078e0219 */
[----:B------:R-:W1:Y:S02]  /*70c0*/  SYNCS.PHASECHK.TRANS64.TRYWAIT P0, [R23+URZ+0x18], R14 ;  /* 0x0000180e170075a7 */ /* 0x000e64000800017f */
[----:B-1----:R-:W-:Y:S05]  /*70d0*/  @!P0 BRA `(.L_x_170) ;  /* 0x0000000c00688947 */ /* 0x002fea0003800000 */
.L_x_188:
[----:B-1----:R-:W-:Y:S01]  /*70e0*/  PRMT R14, R9, 0x9910, RZ ;  /* 0x00009910090e7816 */ /* 0x002fe200000000ff */
[----:B0-----:R0:W-:Y:S03]  /*70f0*/  @!P1 SYNCS.ARRIVE.TRANS64 RZ, [R23+URZ], R15 ;  /* 0x0000000f17ff99a7 */ /* 0x0011e6000800003f */
[----:B------:R-:W-:-:S13]  /*7100*/  ISETP.NE.AND P0, PT, R14, 0x2, PT ;  /* 0x000000020e00780c */ /* 0x000fda0003f05270 */
[----:B0-----:R-:W-:Y:S05]  /*7110*/  @P0 BRA `(.L_x_171) ;  /* 0x0000000000040947 */ /* 0x001fea0003800000 */
[----:B------:R-:W-:Y:S01]  /*7120*/  BPT.TRAP 0x1 ;  /* 0x000000040000795c */ /* 0x000fe20000300000 */
.L_x_171:
[C---:B------:R-:W-:Y:S01]  /*7130*/  IMAD R14, R6.reuse, 0x2000, R13 ;  /* 0x00002000060e7824 */ /* 0x040fe200078e020d */
[----:B------:R-:W-:Y:S01]  /*7140*/  R2UR UR25, R23 ;  /* 0x00000000171972ca */ /* 0x000fe200000e0000 */
[--C-:B------:R-:W-:Y:S01]  /*7150*/  IMAD R15, R6, 0x4000, R25.reuse ;  /* 0x00004000060f7824 */ /* 0x100fe200078e0219 */
[----:B------:R-:W-:Y:S01]  /*7160*/  R2UR UR27, R22 ;  /* 0x00000000161b72ca */ /* 0x000fe200000e0000 */
[----:B------:R-:W-:Y:S01]  /*7170*/  IMAD R14, R14, 0x2, R25 ;  /* 0x000000020e0e7824 */ /* 0x000fe200078e0219 */
[----:B------:R-:W-:Y:S01]  /*7180*/  R2UR UR28, R7 ;  /* 0x00000000071c72ca */ /* 0x000fe200000e0000 */
[----:B------:R-:W-:Y:S01]  /*7190*/  VIADD R4, R4, 0xffffffff ;  /* 0xffffffff04047836 */ /* 0x000fe20000000000 */
[----:B------:R-:W-:Y:S01]  /*71a0*/  R2UR UR16, R15 ;  /* 0x000000000f1072ca */ /* 0x000fe200000e0000 */
[----:B------:R-:W-:Y:S01]  /*71b0*/  UIADD3 UR4, UP0, UR22, 0xf0, URZ ;  /* 0x000000f016047890 */ /* 0x000fe2000ff1e03f */
[----:B------:R-:W-:Y:S01]  /*71c0*/  R2UR UR8, R14 ;  /* 0x000000000e0872ca */ /* 0x000fe200000e0000 */
[----:B------:R-:W-:Y:S01]  /*71d0*/  UIADD3 UR30, UP1, UR22, 0x1f0, URZ ;  /* 0x000001f0161e7890 */ /* 0x000fe2000ff3e03f */
[----:B------:R-:W-:Y:S01]  /*71e0*/  R2UR UR26, R20 ;  /* 0x00000000141a72ca */ /* 0x000fe200000e0000 */
[----:B------:R-:W-:Y:S01]  /*71f0*/  UIADD3.X UR5, URZ, UR23, URZ, UP0, !UPT ;  /* 0x000000173f057290 */ /* 0x000fe200087fe43f */
[----:B------:R-:W-:Y:S01]  /*7200*/  R2UR UR18, R24 ;  /* 0x00000000181272ca */ /* 0x000fe200000e0000 */
[----:B------:R-:W-:Y:S01]  /*7210*/  VIADD R6, R6, 0x1 ;  /* 0x0000000106067836 */ /* 0x000fe20000000000 */
[----:B------:R-:W-:Y:S01]  /*7220*/  R2UR UR11, R21 ;  /* 0x00000000150b72ca */ /* 0x000fe200000e0000 */
[----:B------:R-:W-:Y:S01]  /*7230*/  UIADD3.X UR31, URZ, UR23, URZ, UP1, !UPT ;  /* 0x000000173f1f7290 */ /* 0x000fe20008ffe43f */
[----:B------:R-:W-:Y:S01]  /*7240*/  ISETP.GT.AND P1, PT, R4, 0x1, PT ;  /* 0x000000010400780c */ /* 0x000fe20003f24270 */
[----:B------:R-:W-:Y:S01]  /*7250*/  UMOV UR6, 0x0 ;  /* 0x0000000000067882 */ /* 0x000fe20000000000 */
[----:B------:R-:W-:Y:S01]  /*7260*/  ISETP.NE.AND P0, PT, R6, 0x3, PT ;  /* 0x000000030600780c */ /* 0x000fe20003f05270 */
[----:B------:R-:W-:Y:S01]  /*7270*/  UIADD3 UR24, UR16, 0x100, URZ ;  /* 0x0000010010187890 */ /* 0x000fe2000fffe03f */
[----:B------:R-:W-:Y:S01]  /*7280*/  VIADD R22, R22, 0x40 ;  /* 0x0000004016167836 */ /* 0x000fe20000000000 */
[----:B------:R-:W-:Y:S01]  /*7290*/  UIADD3 UR16, UR16, 0x2100, URZ ;  /* 0x0000210010107890 */ /* 0x000fe2000fffe03f */
[----:B------:R-:W-:Y:S01]  /*72a0*/  SEL R14, RZ, 0x1, P0 ;  /* 0x00000001ff0e7807 */ /* 0x000fe20000000000 */
[----:B------:R-:W-:Y:S01]  /*72b0*/  UIADD3 UR8, UR8, 0xc100, URZ ;  /* 0x0000c10008087890 */ /* 0x000fe2000fffe03f */
[----:B------:R-:W-:Y:S01]  /*72c0*/  SEL R6, R6, RZ, P0 ;  /* 0x000000ff06067207 */ /* 0x000fe20000000000 */
[----:B------:R-:W-:Y:S01]  /*72d0*/  UMOV UR7, 0x10000000 ;  /* 0x1000000000077882 */ /* 0x000fe20000000000 */
[----:B------:R-:W-:Y:S01]  /*72e0*/  UMOV UR17, UR25 ;  /* 0x0000001900117c82 */ /* 0x000fe20008000000 */
[----:B------:R-:W-:Y:S01]  /*72f0*/  UMOV UR19, UR27 ;  /* 0x0000001b00137c82 */ /* 0x000fe20008000000 */
[----:B------:R-:W-:Y:S01]  /*7300*/  UMOV UR20, UR28 ;  /* 0x0000001c00147c82 */ /* 0x000fe20008000000 */
[----:B------:R0:W-:Y:S01]  /*7310*/  UTMALDG.3D [UR24], [UR4], desc[UR6] ;  /* 0x00000618040075b4 */ /* 0x0001e20008011000 */
[----:B------:R-:W-:Y:S01]  /*7320*/  UMOV UR21, 0x30000 ;  /* 0x0003000000157882 */ /* 0x000fe20000000000 */
[----:B------:R-:W-:Y:S01]  /*7330*/  UMOV UR9, UR25 ;  /* 0x0000001900097c82 */ /* 0x000fe20008000000 */
[----:B------:R-:W-:Y:S01]  /*7340*/  UMOV UR10, UR27 ;  /* 0x0000001b000a7c82 */ /* 0x000fe20008000000 */
[----:B------:R-:W-:Y:S01]  /*7350*/  UMOV UR12, UR28 ;  /* 0x0000001c000c7c82 */ /* 0x000fe20008000000 */
[----:B------:R-:W-:Y:S01]  /*7360*/  LOP3.LUT R5, R5, R14, RZ, 0x3c, !PT ;  /* 0x0000000e05057212 */ /* 0x000fe200078e3cff */
[----:B------:R0:W-:Y:S01]  /*7370*/  UTMALDG.3D [UR16], [UR4], desc[UR6] ;  /* 0x00000610040075b4 */ /* 0x0001e20008011000 */
[----:B------:R0:W-:Y:S02]  /*7380*/  UTMALDG.3D.MULTICAST [UR8], [UR30], UR21, desc[UR6] ;  /* 0x000006081e0073b4 */ /* 0x0001e40008011815 */
[----:B0-----:R-:W-:Y:S05]  /*7390*/  @P1 BRA `(.L_x_172) ;  /* 0xfffffffc002c1947 */ /* 0x001fea000383ffff */
.L_x_169:
[----:B------:R-:W-:Y:S05]  /*73a0*/  BSYNC B1 ;  /* 0x0000000000017941 */ /* 0x000fea0003800000 */
.L_x_168:
[----:B------:R-:W-:Y:S01]  /*73b0*/  LOP3.LUT P1, RZ, R10, 0xff, RZ, 0xc0, !PT ;  /* 0x000000ff0aff7812 */ /* 0x000fe2000782c0ff */
[C---:B------:R-:W-:Y:S01]  /*73c0*/  IMAD.IADD R7, R11.reuse, 0x1, R8 ;  /* 0x000000010b077824 */ /* 0x040fe200078e0208 */
[----:B------:R-:W-:Y:S01]  /*73d0*/  ULDC.64 UR4, c[0x0][0x650] ;  /* 0x0001940000047ab9 */ /* 0x000fe20000000a00 */
[----:B------:R-:W-:Y:S01]  /*73e0*/  ISETP.GE.U32.AND P2, PT, R11, 0x3, PT ;  /* 0x000000030b00780c */ /* 0x000fe20003f46070 */
[----:B------:R-:W-:Y:S01]  /*73f0*/  BSSY B1, `(.L_x_173) ;  /* 0x000006c000017945 */ /* 0x000fe20003800000 */
[----:B------:R-:W-:Y:S01]  /*7400*/  IMAD.MOV.U32 R20, RZ, RZ, -0x1 ;  /* 0xffffffffff147424 */ /* 0x000fe200078e00ff */
[----:B------:R-:W-:Y:S01]  /*7410*/  ISETP.GT.U32.AND P0, PT, R7, 0x2, PT ;  /* 0x000000020700780c */ /* 0x000fe20003f04070 */
[----:B------:R-:W-:Y:S01]  /*7420*/  IMAD.MOV.U32 R21, RZ, RZ, -0x1 ;  /* 0xffffffffff157424 */ /* 0x000fe200078e00ff */
[----:B------:R-:W-:Y:S02]  /*7430*/  PRMT R10, RZ, 0x7610, R10 ;  /* 0x00007610ff0a7816 */ /* 0x000fe4000000000a */
[----:B------:R-:W-:-:S03]  /*7440*/  ISETP.LT.U32.AND P0, PT, R11, 0x3, P0 ;  /* 0x000000030b00780c */ /* 0x000fc60000701070 */
[----:B------:R-:W0:Y:S01]  /*7450*/  @P1 S2R R5, SR_CgaCtaId ;  /* 0x0000000000051919 */ /* 0x000e220000008800 */
[----:B------:R-:W-:-:S04]  /*7460*/  @P1 MOV R4, 0x400 ;  /* 0x0000040000041802 */ /* 0x000fc80000000f00 */
[----:B0-----:R-:W-:Y:S01]  /*7470*/  @P1 LEA R6, R5, R4, 0x18 ;  /* 0x0000000405061211 */ /* 0x001fe200078ec0ff */
[----:B------:R-:W-:Y:S01]  /*7480*/  IMAD.WIDE.U32 R4, R7, -0x55555555, RZ ;  /* 0xaaaaaaab07047825 */ /* 0x000fe200078e00ff */
[----:B------:R-:W-:Y:S02]  /*7490*/  SEL R4, RZ, 0x1, !P0 ;  /* 0x00000001ff047807 */ /* 0x000fe40004000000 */
[----:B------:R0:W-:Y:S01]  /*74a0*/  @P1 SYNCS.ARRIVE.TRANS64.A1T0 RZ, [R6+URZ+0x48], RZ ;  /* 0x000048ff06ff19a7 */ /* 0x0001e2000810003f */
[----:B------:R-:W-:Y:S02]  /*74b0*/  IADD3 R16, P1, R16, UR36, RZ ;  /* 0x0000002410107c10 */ /* 0x000fe4000ff3e0ff */
[----:B------:R-:W-:Y:S02]  /*74c0*/  LOP3.LUT R3, R3, R4, RZ, 0x3c, !PT ;  /* 0x0000000403037212 */ /* 0x000fe400078e3cff */
[----:B------:R-:W-:Y:S02]  /*74d0*/  IADD3.X R17, R17, UR42, RZ, P1, !PT ;  /* 0x0000002a11117c10 */ /* 0x000fe40008ffe4ff */
[----:B------:R-:W-:-:S02]  /*74e0*/  ISETP.GE.U32.AND P0, PT, R16, UR4, PT ;  /* 0x0000000410007c0c */ /* 0x000fc4000bf06070 */
[----:B0-----:R-:W-:Y:S02]  /*74f0*/  SHF.R.U32.HI R6, RZ, 0x1, R5 ;  /* 0x00000001ff067819 */ /* 0x001fe40000011605 */
[----:B------:R-:W-:Y:S02]  /*7500*/  ISETP.GE.U32.AND.EX P0, PT, R17, UR5, PT, P0 ;  /* 0x0000000511007c0c */ /* 0x000fe4000bf06100 */
[----:B------:R-:W-:Y:S01]  /*7510*/  @P2 LOP3.LUT R3, R3, 0x1, R6, 0x78, !PT ;  /* 0x0000000103032812 */ /* 0x000fe200078e7806 */
[----:B------:R-:W-:Y:S01]  /*7520*/  IMAD R8, R6, -0x3, R7 ;  /* 0xfffffffd06087824 */ /* 0x000fe200078e0207 */
[----:B------:R-:W-:Y:S01]  /*7530*/  PRMT R4, RZ, 0x7610, R4 ;  /* 0x00007610ff047816 */ /* 0x000fe20000000004 */
[----:B------:R-:W-:-:S08]  /*7540*/  IMAD.MOV.U32 R7, RZ, RZ, -0x1 ;  /* 0xffffffffff077424 */ /* 0x000fd000078e00ff */
[----:B------:R-:W-:Y:S05]  /*7550*/  @P0 BRA `(.L_x_174) ;  /* 0x0000000400540947 */ /* 0x000fea0003800000 */
[----:B------:R-:W0:Y:S01]  /*7560*/  S2R R15, SR_CTAID.X ;  /* 0x00000000000f7919 */ /* 0x000e220000002500 */
[----:B------:R-:W-:Y:S01]  /*7570*/  ULDC.64 UR4, c[0x0][0x628] ;  /* 0x00018a0000047ab9 */ /* 0x000fe20000000a00 */
[----:B------:R-:W-:Y:S01]  /*7580*/  ULDC UR7, c[0x0][0x630] ;  /* 0x00018c0000077ab9 */ /* 0x000fe20000000800 */
[----:B------:R-:W-:Y:S01]  /*7590*/  ISETP.NE.U32.AND P0, PT, RZ, UR4, PT ;  /* 0x00000004ff007c0c */ /* 0x000fe2000bf05070 */
[----:B------:R-:W1:Y:S01]  /*75a0*/  S2R R20, SR_CTAID.Y ;  /* 0x0000000000147919 */ /* 0x000e620000002600 */
[----:B------:R-:W-:Y:S01]  /*75b0*/  ULDC UR8, c[0x0][0x150] ;  /* 0x0000540000087ab9 */ /* 0x000fe20000000800 */
[----:B------:R-:W-:Y:S01]  /*75c0*/  IMAD.MOV.U32 R4, RZ, RZ, R16 ;  /* 0x000000ffff047224 */ /* 0x000fe200078e0010 */
[----:B------:R-:W-:Y:S01]  /*75d0*/  ISETP.NE.AND.EX P0, PT, RZ, UR5, PT, P0 ;  /* 0x00000005ff007c0c */ /* 0x000fe2000bf05300 */
[----:B------:R-:W-:Y:S01]  /*75e0*/  IMAD.MOV.U32 R5, RZ, RZ, R17 ;  /* 0x000000ffff057224 */ /* 0x000fe200078e0011 */
[----:B0-----:R-:W-:-:S11]  /*75f0*/  I2FP.F32.U32 R22, R15 ;  /* 0x0000000f00167245 */ /* 0x001fd60000201000 */
[----:B------:R-:W-:Y:S05]  /*7600*/  @!P0 BRA `(.L_x_175) ;  /* 0x0000000000288947 */ /* 0x000fea0003800000 */
[----:B------:R-:W-:Y:S02]  /*7610*/  ULDC UR6, c[0x0][0x634] ;  /* 0x00018d0000067ab9 */ /* 0x000fe40000000800 */
[----:B------:R-:W-:-:S05]  /*7620*/  IADD3 R5, P0, R16, UR6, RZ ;  /* 0x0000000610057c10 */ /* 0x000fca000ff1e0ff */
[----:B------:R-:W-:-:S04]  /*7630*/  IMAD.X R21, RZ, RZ, R17, P0 ;  /* 0x000000ffff157224 */ /* 0x000fc800000e0611 */
[----:B------:R-:W-:-:S04]  /*7640*/  IMAD.WIDE.U32 R6, R21, UR4, RZ ;  /* 0x0000000415067c25 */ /* 0x000fc8000f8e00ff */
[----:B------:R-:W-:-:S04]  /*7650*/  IMAD.WIDE.U32 R6, P0, R5, UR5, R6 ;  /* 0x0000000505067c25 */ /* 0x000fc8000f800006 */
[----:B------:R-:W-:-:S04]  /*7660*/  IMAD.WIDE.U32 R4, R5, UR4, RZ ;  /* 0x0000000405047c25 */ /* 0x000fc8000f8e00ff */
[----:B------:R-:W-:Y:S01]  /*7670*/  IMAD.MOV.U32 R4, RZ, RZ, R7 ;  /* 0x000000ffff047224 */ /* 0x000fe200078e0007 */
[----:B------:R-:W-:Y:S01]  /*7680*/  IADD3 RZ, P1, R5, R6, RZ ;  /* 0x0000000605ff7210 */ /* 0x000fe20007f3e0ff */
[----:B------:R-:W-:-:S04]  /*7690*/  IMAD.X R5, RZ, RZ, RZ, P0 ;  /* 0x000000ffff057224 */ /* 0x000fc800000e06ff */
[----:B------:R-:W-:-:S08]  /*76a0*/  IMAD.WIDE.U32.X R4, R21, UR5, R4, P1 ;  /* 0x0000000515047c25 */ /* 0x000fd000088e0404 */
.L_x_175:
[--C-:B------:R-:W-:Y:S01]  /*76b0*/  SHF.R.U64 R14, R4, UR7, R5.reuse ;  /* 0x00000007040e7c19 */ /* 0x100fe20008001205 */
[----:B------:R-:W-:Y:S01]  /*76c0*/  FMUL R22, R22, UR8 ;  /* 0x0000000816167c20 */ /* 0x000fe20008400000 */
[----:B------:R-:W-:Y:S01]  /*76d0*/  SHF.R.U32.HI R4, RZ, UR7, R5 ;  /* 0x00000007ff047c19 */ /* 0x000fe20008011605 */
[----:B------:R-:W0:Y:S01]  /*76e0*/  LDC R6, c[0x0][0x144] ;  /* 0x00005100ff067b82 */ /* 0x000e220000000800 */
[----:B------:R-:W-:Y:S01]  /*76f0*/  IADD3 R5, P0, RZ, -R14, RZ ;  /* 0x8000000eff057210 */ /* 0x000fe20007f1e0ff */
[----:B------:R-:W-:Y:S01]  /*7700*/  ULDC UR6, c[0x0][0x154] ;  /* 0x0000550000067ab9 */ /* 0x000fe20000000800 */
[----:B-1----:R-:W-:Y:S01]  /*7710*/  I2FP.F32.U32 R7, R20 ;  /* 0x0000001400077245 */ /* 0x002fe20000201000 */
[----:B------:R-:W1:Y:S01]  /*7720*/  F2I.U32.TRUNC.NTZ R22, R22 ;  /* 0x0000001600167305 */ /* 0x000e62000020f000 */
[----:B------:R-:W-:Y:S01]  /*7730*/  ULDC.64 UR4, c[0x0][0x620] ;  /* 0x0001880000047ab9 */ /* 0x000fe20000000a00 */
[----:B------:R-:W-:Y:S01]  /*7740*/  IMAD.X R4, RZ, RZ, ~R4, P0 ;  /* 0x000000ffff047224 */ /* 0x000fe200000e0e04 */
[----:B------:R-:W-:Y:S01]  /*7750*/  ISETP.NE.AND P2, PT, R2, 0x1, PT ;  /* 0x000000010200780c */ /* 0x000fe20003f45270 */
[----:B------:R-:W-:Y:S01]  /*7760*/  FMUL R23, R7, UR6 ;  /* 0x0000000607177c20 */ /* 0x000fe20008400000 */
[----:B------:R-:W2:Y:S01]  /*7770*/  LDC R25, c[0x0][0x148] ;  /* 0x00005200ff197b82 */ /* 0x000ea20000000800 */
[----:B------:R-:W-:Y:S01]  /*7780*/  IMAD R4, R4, UR4, RZ ;  /* 0x0000000404047c24 */ /* 0x000fe2000f8e02ff */
[----:B------:R-:W-:-:S02]  /*7790*/  ULDC.64 UR6, c[0x0][0x640] ;  /* 0x0001900000067ab9 */ /* 0x000fc40000000a00 */
[----:B------:R-:W-:Y:S01]  /*77a0*/  ISETP.NE.U32.AND P0, PT, RZ, UR6, PT ;  /* 0x00000006ff007c0c */ /* 0x000fe2000bf05070 */
[----:B------:R-:W3:Y:S01]  /*77b0*/  F2I.U32.TRUNC.NTZ R23, R23 ;  /* 0x0000001700177305 */ /* 0x000ee2000020f000 */
[C---:B------:R-:W-:Y:S02]  /*77c0*/  IMAD R7, R5.reuse, UR5, R4 ;  /* 0x0000000505077c24 */ /* 0x040fe4000f8e0204 */
[----:B------:R-:W-:Y:S01]  /*77d0*/  IMAD.WIDE.U32 R4, R5, UR4, R16 ;  /* 0x0000000405047c25 */ /* 0x000fe2000f8e0010 */
[----:B------:R-:W-:Y:S01]  /*77e0*/  ULDC UR4, c[0x0][0x618] ;  /* 0x0001860000047ab9 */ /* 0x000fe20000000800 */
[----:B------:R-:W-:Y:S02]  /*77f0*/  ISETP.NE.AND.EX P0, PT, RZ, UR7, PT, P0 ;  /* 0x00000007ff007c0c */ /* 0x000fe4000bf05300 */
[----:B------:R-:W-:Y:S02]  /*7800*/  IMAD.IADD R5, R5, 0x1, R7 ;  /* 0x0000000105057824 */ /* 0x000fe400078e0207 */
[----:B-1----:R-:W-:-:S03]  /*7810*/  IMAD.MOV R22, RZ, RZ, -R22 ;  /* 0x000000ffff167224 */ /* 0x002fc600078e0a16 */
[----:B------:R-:W-:Y:S01]  /*7820*/  SHF.R.U64 R21, R4, UR4, R5 ;  /* 0x0000000404157c19 */ /* 0x000fe20008001205 */
[----:B0-----:R-:W-:Y:S01]  /*7830*/  IMAD R15, R6, R22, R15 ;  /* 0x00000016060f7224 */ /* 0x001fe200078e020f */
[----:B------:R-:W-:Y:S01]  /*7840*/  SHF.R.U32.HI R4, RZ, UR4, R5 ;  /* 0x00000004ff047c19 */ /* 0x000fe20008011605 */
[----:B------:R-:W-:Y:S01]  /*7850*/  ULDC UR4, c[0x0][0x608] ;  /* 0x0001820000047ab9 */ /* 0x000fe20000000800 */
[----:B---3--:R-:W-:Y:S02]  /*7860*/  IMAD.MOV R6, RZ, RZ, -R23 ;  /* 0x000000ffff067224 */ /* 0x008fe400078e0a17 */
[--C-:B------:R-:W-:Y:S02]  /*7870*/  SHF.R.U64 R22, R21, UR4, R4.reuse ;  /* 0x0000000415167c19 */ /* 0x100fe40008001204 */
[----:B------:R-:W-:Y:S01]  /*7880*/  SHF.R.U32.HI R5, RZ, UR4, R4 ;  /* 0x00000004ff057c19 */ /* 0x000fe20008011604 */
[----:B------:R-:W-:Y:S01]  /*7890*/  ULDC UR4, c[0x0][0x658] ;  /* 0x0001960000047ab9 */ /* 0x000fe20000000800 */
[----:B--2---:R-:W-:-:S02]  /*78a0*/  @P2 IMAD R15, R25, R6, R20 ;  /* 0x00000006190f2224 */ /* 0x004fc400078e0214 */
[--C-:B------:R-:W-:Y:S02]  /*78b0*/  SHF.R.U64 R20, R22, UR4, R5.reuse ;  /* 0x0000000416147c19 */ /* 0x100fe40008001205 */
[----:B------:R-:W-:-:S03]  /*78c0*/  SHF.R.U32.HI R23, RZ, UR4, R5 ;  /* 0x00000004ff177c19 */ /* 0x000fc60008011605 */
[----:B------:R-:W-:Y:S02]  /*78d0*/  IMAD.MOV.U32 R6, RZ, RZ, R20 ;  /* 0x000000ffff067224 */ /* 0x000fe400078e0014 */
[----:B------:R-:W-:Y:S01]  /*78e0*/  IMAD.MOV.U32 R5, RZ, RZ, R23 ;  /* 0x000000ffff057224 */ /* 0x000fe200078e0017 */
[----:B------:R-:W-:Y:S06]  /*78f0*/  @!P0 BRA `(.L_x_176) ;  /* 0x00000000002c8947 */ /* 0x000fec0003800000 */
        /* <DEDUP_REMOVED lines=9> */
[----:B------:R-:W-:-:S04]  /*7990*/  IMAD.WIDE.U32.X R4, R23, UR7, R4, P1 ;  /* 0x0000000717047c25 */ /* 0x000fc800088e0404 */
[----:B------:R-:W-:-:S07]  /*79a0*/  IMAD.MOV.U32 R6, RZ, RZ, R4 ;  /* 0x000000ffff067224 */ /* 0x000fce00078e0004 */
.L_x_176:
[----:B------:R-:W-:Y:S01]  /*79b0*/  ULDC UR4, c[0x0][0x648] ;  /* 0x0001920000047ab9 */ /* 0x000fe20000000800 */
[----:B------:R-:W-:Y:S01]  /*79c0*/  LOP3.LUT R4, R22, UR14, RZ, 0xc0, !PT ;  /* 0x0000000e16047c12 */ /* 0x000fe2000f8ec0ff */
[----:B------:R-:W-:Y:S01]  /*79d0*/  ULDC UR5, c[0x0][0x610] ;  /* 0x0001840000057ab9 */ /* 0x000fe20000000800 */
[----:B------:R-:W-:Y:S01]  /*79e0*/  SHF.R.U64 R5, R6, UR4, R5 ;  /* 0x0000000406057c19 */ /* 0x000fe20008001205 */
[----:B------:R-:W-:Y:S01]  /*79f0*/  ULDC UR4, c[0x0][0x638] ;  /* 0x00018e0000047ab9 */ /* 0x000fe20000000800 */
[----:B------:R-:W-:-:S03]  /*7a00*/  LOP3.LUT R21, R21, UR13, RZ, 0xc0, !PT ;  /* 0x0000000d15157c12 */ /* 0x000fc6000f8ec0ff */
[----:B------:R-:W-:Y:S02]  /*7a10*/  IMAD.MOV R7, RZ, RZ, -R5 ;  /* 0x000000ffff077224 */ /* 0x000fe400078e0a05 */
[----:B------:R-:W-:Y:S02]  /*7a20*/  IMAD R4, R5, UR15, R4 ;  /* 0x0000000f05047c24 */ /* 0x000fe4000f8e0204 */
[----:B------:R-:W-:Y:S01]  /*7a30*/  IMAD R20, R7, UR4, R20 ;  /* 0x0000000407147c24 */ /* 0x000fe2000f8e0214 */
[----:B------:R-:W-:Y:S01]  /*7a40*/  ULDC UR4, c[0x0][0x600] ;  /* 0x0001800000047ab9 */ /* 0x000fe20000000800 */
[----:B------:R-:W-:Y:S02]  /*7a50*/  IMAD R15, R4, UR5, R15 ;  /* 0x00000005040f7c24 */ /* 0x000fe4000f8e020f */
[----:B------:R-:W-:Y:S02]  /*7a60*/  IMAD R20, R20, UR4, R21 ;  /* 0x0000000414147c24 */ /* 0x000fe4000f8e0215 */
[----:B------:R-:W-:-:S02]  /*7a70*/  IMAD.MOV.U32 R4, RZ, RZ, 0x1 ;  /* 0x00000001ff047424 */ /* 0x000fc400078e00ff */
[----:B------:R-:W-:Y:S01]  /*7a80*/  IMAD.MOV.U32 R7, RZ, RZ, R14 ;  /* 0x000000ffff077224 */ /* 0x000fe200078e000e */
[----:B------:R-:W-:Y:S02]  /*7a90*/  SEL R21, R20, R15, !P2 ;  /* 0x0000000f14157207 */ /* 0x000fe40005000000 */
[----:B------:R-:W-:-:S07]  /*7aa0*/  SEL R20, R15, R20, !P2 ;  /* 0x000000140f147207 */ /* 0x000fce0005000000 */
.L_x_174:
[----:B------:R-:W-:Y:S05]  /*7ab0*/  BSYNC B1 ;  /* 0x0000000000017941 */ /* 0x000fea0003800000 */
.L_x_173:
[----:B------:R-:W-:-:S13]  /*7ac0*/  LOP3.LUT P0, RZ, R4, 0xff, RZ, 0xc0, !PT ;  /* 0x000000ff04ff7812 */ /* 0x000fda000780c0ff */
[----:B------:R-:W-:Y:S05]  /*7ad0*/  @P0 BRA `(.L_x_177) ;  /* 0xfffffff400200947 */ /* 0x000fea000383ffff */
[----:B------:R-:W-:Y:S05]  /*7ae0*/  BSYNC B0 ;  /* 0x0000000000007941 */ /* 0x000fea0003800000 */
.L_x_166:
[----:B------:R-:W-:-:S03]  /*7af0*/  UMOV UR4, 0xffffffff ;  /* 0xffffffff00047882 */ /* 0x000fc60000000000 */
[----:B------:R-:W-:Y:S05]  /*7b00*/  BRA.DIV UR4, `(.L_x_178) ;  /* 0x0000000204f07947 */ /* 0x000fea000b800000 */
[----:B------:R-:W-:-:S13]  /*7b10*/  ELECT P6, URZ, PT ;  /* 0x00000000003f782f */ /* 0x000fda00038c0000 */
.L_x_191:
[----:B------:R-:W-:Y:S04]  /*7b20*/  BSSY B0, `(.L_x_179) ;  /* 0x0000022000007945 */ /* 0x000fe80003800000 */
[----:B------:R-:W-:Y:S05]  /*7b30*/  @!P6 BRA `(.L_x_180) ;  /* 0x000000000080e947 */ /* 0x000fea0003800000 */
[----:B------:R-:W-:-:S04]  /*7b40*/  LOP3.LUT R18, R18, 0x2, RZ, 0xfc, !PT ;  /* 0x0000000212127812 */ /* 0x000fc800078efcff */
[----:B------:R-:W-:-:S13]  /*7b50*/  ISETP.NE.AND P0, PT, R18, 0x3, PT ;  /* 0x000000031200780c */ /* 0x000fda0003f05270 */
[----:B------:R-:W-:Y:S05]  /*7b60*/  @!P0 BRA `(.L_x_181) ;  /* 0x0000000000048947 */ /* 0x000fea0003800000 */
[----:B------:R-:W-:Y:S01]  /*7b70*/  BPT.TRAP 0x1 ;  /* 0x000000040000795c */ /* 0x000fe20000300000 */
.L_x_181:
[----:B------:R-:W0:Y:S01]  /*7b80*/  S2R R5, SR_CgaCtaId ;  /* 0x0000000000057919 */ /* 0x000e220000008800 */
[----:B------:R-:W-:Y:S02]  /*7b90*/  MOV R0, 0x400 ;  /* 0x0000040000007802 */ /* 0x000fe40000000f00 */
[----:B------:R-:W-:Y:S02]  /*7ba0*/  SHF.L.U32 R2, R3, 0x1f, RZ ;  /* 0x0000001f03027819 */ /* 0x000fe400000006ff */
[----:B0-----:R-:W-:-:S05]  /*7bb0*/  LEA R5, R5, R0, 0x18 ;  /* 0x0000000005057211 */ /* 0x001fca00078ec0ff */
[----:B------:R-:W-:-:S04]  /*7bc0*/  VIADD R5, R5, 0x18 ;  /* 0x0000001805057836 */ /* 0x000fc80000000000 */
[C---:B------:R-:W-:Y:S02]  /*7bd0*/  IMAD R7, R8.reuse, 0x8, R5 ;  /* 0x0000000808077824 */ /* 0x040fe400078e0205 */
[----:B------:R-:W-:Y:S02]  /*7be0*/  VIADD R8, R8, 0x1 ;  /* 0x0000000108087836 */ /* 0x000fe40000000000 */
[----:B------:R-:W0:Y:S03]  /*7bf0*/  SYNCS.PHASECHK.TRANS64.TRYWAIT P0, [R7+URZ], R2 ;  /* 0x00000002070075a7 */ /* 0x000e26000800017f */
[----:B------:R-:W-:-:S04]  /*7c00*/  ISETP.NE.AND P1, PT, R8, 0x3, PT ;  /* 0x000000030800780c */ /* 0x000fc80003f25270 */
[----:B------:R-:W-:Y:S02]  /*7c10*/  SEL R0, RZ, 0x1, P1 ;  /* 0x00000001ff007807 */ /* 0x000fe40000800000 */
[----:B------:R-:W-:Y:S02]  /*7c20*/  SEL R8, R8, RZ, P1 ;  /* 0x000000ff08087207 */ /* 0x000fe40000800000 */
[----:B------:R-:W-:-:S03]  /*7c30*/  LOP3.LUT R9, R3, R0, RZ, 0x3c, !PT ;  /* 0x0000000003097212 */ /* 0x000fc600078e3cff */
[----:B------:R-:W-:Y:S01]  /*7c40*/  IMAD R4, R8, 0x8, R5 ;  /* 0x0000000808047824 */ /* 0x000fe200078e0205 */
[----:B------:R-:W-:Y:S01]  /*7c50*/  SHF.L.U32 R3, R9, 0x1f, RZ ;  /* 0x0000001f09037819 */ /* 0x000fe200000006ff */
[----:B0-----:R-:W-:Y:S06]  /*7c60*/  @!P0 BRA `(.L_x_182) ;  /* 0x0000000000b88947 */ /* 0x001fec0003800000 */
.L_x_192:
[----:B------:R-:W1:Y:S01]  /*7c70*/  SYNCS.PHASECHK.TRANS64.TRYWAIT P0, [R4+URZ], R3 ;  /* 0x00000003040075a7 */ /* 0x000e62000800017f */
[----:B------:R-:W-:-:S05]  /*7c80*/  VIADD R0, R8, 0x1 ;  /* 0x0000000108007836 */ /* 0x000fca0000000000 */
[----:B------:R-:W-:-:S04]  /*7c90*/  ISETP.NE.AND P1, PT, R0, 0x3, PT ;  /* 0x000000030000780c */ /* 0x000fc80003f25270 */
[----:B0-----:R-:W-:Y:S02]  /*7ca0*/  SEL R2, RZ, 0x1, P1 ;  /* 0x00000001ff027807 */ /* 0x001fe40000800000 */
[----:B------:R-:W-:Y:S02]  /*7cb0*/  SEL R0, R0, RZ, P1 ;  /* 0x000000ff00007207 */ /* 0x000fe40000800000 */
[----:B------:R-:W-:Y:S01]  /*7cc0*/  LOP3.LUT R2, R9, R2, RZ, 0x3c, !PT ;  /* 0x0000000209027212 */ /* 0x000fe200078e3cff */
[----:B-1----:R-:W-:Y:S06]  /*7cd0*/  @!P0 BRA `(.L_x_183) ;  /* 0x0000000000b08947 */ /* 0x002fec0003800000 */
.L_x_193:
[----:B------:R-:W-:Y:S01]  /*7ce0*/  IMAD R5, R0, 0x8, R5 ;  /* 0x0000000800057824 */ /* 0x000fe200078e0205 */
[----:B------:R-:W-:-:S07]  /*7cf0*/  SHF.L.U32 R0, R2, 0x1f, RZ ;  /* 0x0000001f02007819 */ /* 0x000fce00000006ff */
.L_x_184:
[----:B-1----:R1:W2:Y:S02]  /*7d00*/  SYNCS.PHASECHK.TRANS64.TRYWAIT P0, [R5+URZ], R0 ;  /* 0x00000000050075a7 */ /* 0x0022a4000800017f */
[----:B--2---:R-:W-:Y:S05]  /*7d10*/  @!P0 NANOSLEEP.SYNCS 0x989680 ;  /* 0x009896800000895d */ /* 0x004fea0003900000 */
[----:B------:R-:W2:Y:S02]  /*7d20*/  @!P0 SYNCS.PHASECHK.TRANS64 P0, [R5+URZ], R0 ;  /* 0x00000000050085a7 */ /* 0x000ea4000800007f */
[----:B--2---:R-:W-:Y:S05]  /*7d30*/  @!P0 BRA `(.L_x_184) ;  /* 0xfffffffc00f08947 */ /* 0x004fea000383ffff */
.L_x_180:
[----:B------:R-:W-:Y:S05]  /*7d40*/  BSYNC B0 ;  /* 0x0000000000007941 */ /* 0x000fea0003800000 */
.L_x_179:
[----:B------:R-:W-:Y:S05]  /*7d50*/  EXIT ;  /* 0x000000000000794d */ /* 0x000fea0003800000 */
.L_x_21:
[----:B-1----:R1:W2:Y:S02]  /*7d60*/  SYNCS.PHASECHK.TRANS64.TRYWAIT P1, [R3+URZ], R0 ;  /* 0x00000000030075a7 */ /* 0x0022a4000802017f */
[----:B--2---:R-:W-:Y:S05]  /*7d70*/  @!P1 NANOSLEEP.SYNCS 0x989680 ;  /* 0x009896800000995d */ /* 0x004fea0003900000 */
[----:B------:R-:W2:Y:S02]  /*7d80*/  @!P1 SYNCS.PHASECHK.TRANS64 P1, [R3+URZ], R0 ;  /* 0x00000000030095a7 */ /* 0x000ea4000802007f */
[----:B--2---:R-:W-:Y:S05]  /*7d90*/  @!P1 BRA `(.L_x_21) ;  /* 0xfffffffc00f09947 */ /* 0x004fea000383ffff */
[----:B------:R-:W-:Y:S05]  /*7da0*/  BRA `(.L_x_20) ;  /* 0xffffff9800747947 */ /* 0x000fea000383ffff */
.L_x_26:
[----:B-1----:R1:W2:Y:S02]  /*7db0*/  SYNCS.PHASECHK.TRANS64.TRYWAIT P1, [R5+URZ], R4 ;  /* 0x00000004050075a7 */ /* 0x0022a4000802017f */
[----:B--2---:R-:W-:Y:S05]  /*7dc0*/  @!P1 NANOSLEEP.SYNCS 0x989680 ;  /* 0x009896800000995d */ /* 0x004fea0003900000 */
[----:B------:R-:W2:Y:S02]  /*7dd0*/  @!P1 SYNCS.PHASECHK.TRANS64 P1, [R5+URZ], R4 ;  /* 0x00000004050095a7 */ /* 0x000ea4000802007f */
[----:B--2---:R-:W-:Y:S05]  /*7de0*/  @!P1 BRA `(.L_x_26) ;  /* 0xfffffffc00f09947 */ /* 0x004fea000383ffff */
[----:B------:R-:W-:Y:S05]  /*7df0*/  BRA `(.L_x_25) ;  /* 0xffffff9c00507947 */ /* 0x000fea000383ffff */
.L_x_167:
[----:B------:R-:W-:Y:S01]  /*7e00*/  BSSY B1, `(.L_x_185) ;  /* 0x0000006000017945 */ /* 0x000fe20003800000 */
[----:B------:R-:W-:-:S07]  /*7e10*/  IMAD.MOV.U32 R15, RZ, RZ, -0x1 ;  /* 0xffffffffff0f7424 */ /* 0x000fce00078e00ff */
[----:B------:R-:W-:Y:S05]  /*7e20*/  WARPSYNC.COLLECTIVE R15, `(.L_x_186) ;  /* 0x000000000f0c7348 */ /* 0x000fea0003c00000 */
[----:B------:R-:W-:Y:S02]  /*7e30*/  ELECT P6, UR62, PT ;  /* 0x00000000003e782f */ /* 0x000fe400038c0000 */
[----:B------:R-:W-:Y:S01]  /*7e40*/  MOV R14, UR62 ;  /* 0x0000003e000e7c02 */ /* 0x000fe20008000f00 */
[----:B------:R-:W-:Y:S10]  /*7e50*/  ENDCOLLECTIVE ;  /* 0x000000000000791b */ /* 0x000ff40003800000 */
.L_x_186:
[----:B------:R-:W-:Y:S05]  /*7e60*/  BSYNC B1 ;  /* 0x0000000000017941 */ /* 0x000fea0003800000 */
.L_x_185:
[----:B------:R-:W-:Y:S05]  /*7e70*/  BRA `(.L_x_187) ;  /* 0xfffffff000447947 */ /* 0x000fea000383ffff */
.L_x_170:
[----:B-1----:R1:W2:Y:S02]  /*7e80*/  SYNCS.PHASECHK.TRANS64.TRYWAIT P0, [R23+URZ+0x18], R14 ;  /* 0x0000180e170075a7 */ /* 0x0022a4000800017f */
[----:B--2---:R-:W-:Y:S05]  /*7e90*/  @!P0 NANOSLEEP.SYNCS 0x989680 ;  /* 0x009896800000895d */ /* 0x004fea0003900000 */
[----:B------:R-:W2:Y:S02]  /*7ea0*/  @!P0 SYNCS.PHASECHK.TRANS64 P0, [R23+URZ+0x18], R14 ;  /* 0x0000180e170085a7 */ /* 0x000ea4000800007f */
[----:B--2---:R-:W-:Y:S05]  /*7eb0*/  @!P0 BRA `(.L_x_170) ;  /* 0xfffffffc00f08947 */ /* 0x004fea000383ffff */
[----:B------:R-:W-:Y:S05]  /*7ec0*/  BRA `(.L_x_188) ;  /* 0xfffffff000847947 */ /* 0x000fea000383ffff */
.L_x_178:
[----:B------:R-:W-:Y:S01]  /*7ed0*/  BSSY B0, `(.L_x_189) ;  /* 0x0000006000007945 */ /* 0x000fe20003800000 */
[----:B------:R-:W-:-:S07]  /*7ee0*/  IMAD.MOV.U32 R15, RZ, RZ, -0x1 ;  /* 0xffffffffff0f7424 */ /* 0x000fce00078e00ff */
[----:B------:R-:W-:Y:S05]  /*7ef0*/  WARPSYNC.COLLECTIVE R15, `(.L_x_190) ;  /* 0x000000000f0c7348 */ /* 0x000fea0003c00000 */
[----:B------:R-:W-:Y:S02]  /*7f00*/  ELECT P6, UR62, PT ;  /* 0x00000000003e782f */ /* 0x000fe400038c0000 */
[----:B------:R-:W-:Y:S01]  /*7f10*/  MOV R14, UR62 ;  /* 0x0000003e000e7c02 */ /* 0x000fe20008000f00 */
[----:B------:R-:W-:Y:S10]  /*7f20*/  ENDCOLLECTIVE ;  /* 0x000000000000791b */ /* 0x000ff40003800000 */
.L_x_190:
[----:B------:R-:W-:Y:S05]  /*7f30*/  BSYNC B0 ;  /* 0x0000000000007941 */ /* 0x000fea0003800000 */
.L_x_189:
[----:B------:R-:W-:Y:S05]  /*7f40*/  BRA `(.L_x_191) ;  /* 0xfffffff800f47947 */ /* 0x000fea000383ffff */
.L_x_182:
[----:B0-----:R0:W1:Y:S02]  /*7f50*/  SYNCS.PHASECHK.TRANS64.TRYWAIT P0, [R7+URZ], R2 ;  /* 0x00000002070075a7 */ /* 0x001064000800017f */
[----:B-1----:R-:W-:Y:S05]  /*7f60*/  @!P0 NANOSLEEP.SYNCS 0x989680 ;  /* 0x009896800000895d */ /* 0x002fea0003900000 */
[----:B------:R-:W1:Y:S02]  /*7f70*/  @!P0 SYNCS.PHASECHK.TRANS64 P0, [R7+URZ], R2 ;  /* 0x00000002070085a7 */ /* 0x000e64000800007f */
[----:B-1----:R-:W-:Y:S05]  /*7f80*/  @!P0 BRA `(.L_x_182) ;  /* 0xfffffffc00f08947 */ /* 0x002fea000383ffff */
[----:B------:R-:W-:Y:S05]  /*7f90*/  BRA `(.L_x_192) ;  /* 0xfffffffc00347947 */ /* 0x000fea000383ffff */
.L_x_183:
[----:B0-----:R0:W1:Y:S02]  /*7fa0*/  SYNCS.PHASECHK.TRANS64.TRYWAIT P0, [R4+URZ], R3 ;  /* 0x00000003040075a7 */ /* 0x001064000800017f */
[----:B-1----:R-:W-:Y:S05]  /*7fb0*/  @!P0 NANOSLEEP.SYNCS 0x989680 ;  /* 0x009896800000895d */ /* 0x002fea0003900000 */
[----:B------:R-:W1:Y:S02]  /*7fc0*/  @!P0 SYNCS.PHASECHK.TRANS64 P0, [R4+URZ], R3 ;  /* 0x00000003040085a7 */ /* 0x000e64000800007f */
[----:B-1----:R-:W-:Y:S05]  /*7fd0*/  @!P0 BRA `(.L_x_183) ;  /* 0xfffffffc00f08947 */ /* 0x002fea000383ffff */
[----:B------:R-:W-:Y:S05]  /*7fe0*/  BRA `(.L_x_193) ;  /* 0xfffffffc003c7947 */ /* 0x000fea000383ffff */
.L_x_194:
[----:B------:R-:W-:-:S00]  /*7ff0*/  BRA `(.L_x_194) ;  /* 0xfffffffc00fc7947 */ /* 0x000fc0000383ffff */
[----:B------:R-:W-:-:S00]  /*8000*/  NOP ;  /* 0x0000000000007918 */ /* 0x000fc00000000000 */
[----:B------:R-:W-:-:S00]  /*8010*/  NOP ;  /* 0x0000000000007918 */ /* 0x000fc00000000000 */
[----:B------:R-:W-:-:S00]  /*8020*/  NOP ;  /* 0x0000000000007918 */ /* 0x000fc00000000000 */
[----:B------:R-:W-:-:S00]  /*8030*/  NOP ;  /* 0x0000000000007918 */ /* 0x000fc00000000000 */
[----:B------:R-:W-:-:S00]  /*8040*/  NOP ;  /* 0x0000000000007918 */ /* 0x000fc00000000000 */
[----:B------:R-:W-:-:S00]  /*8050*/  NOP ;  /* 0x0000000000007918 */ /* 0x000fc00000000000 */
[----:B------:R-:W-:-:S00]  /*8060*/  NOP ;  /* 0x0000000000007918 */ /* 0x000fc00000000000 */
[----:B------:R-:W-:-:S00]  /*8070*/  NOP ;  /* 0x0000000000007918 */ /* 0x000fc00000000000 */
.L_x_195:


//--------------------- .nv.global.init           --------------------------
	.section	.nv.global.init,"aw",@progbits
.nv.global.init:
	.type		$str$22,@object
	.size		$str$22,($str$23 - $str$22)
$str$22:
        /*0000*/ 	.byte	0x6b, 0x5f, 0x74, 0x69, 0x6c, 0x65, 0x5f, 0x63, 0x6f, 0x75, 0x6e, 0x74, 0x20, 0x3e, 0x3d, 0x20
        /*0010*/ 	.byte	0x31, 0x00
	.type		$str$23,@object
	.size		$str$23,(__unnamed_1 - $str$23)
$str$23:
        /*0012*/ 	.byte	0x2f, 0x74, 0x6d, 0x70, 0x2f, 0x63, 0x75, 0x74, 0x6c, 0x61, 0x73, 0x73, 0x5f, 0x73, 0x77, 0x65
        /*0022*/ 	.byte	0x65, 0x70, 0x5f, 0x73, 0x72, 0x63, 0x2f, 0x69, 0x6e, 0x63, 0x6c, 0x75, 0x64, 0x65, 0x2f, 0x63
        /*0032*/ 	.byte	0x75, 0x74, 0x6c, 0x61, 0x73, 0x73, 0x2f, 0x67, 0x65, 0x6d, 0x6d, 0x2f, 0x63, 0x6f, 0x6c, 0x6c
        /*0042*/ 	.byte	0x65, 0x63, 0x74, 0x69, 0x76, 0x65, 0x2f, 0x73, 0x6d, 0x39, 0x30, 0x5f, 0x6d, 0x6d, 0x61, 0x5f
        /*0052*/ 	.byte	0x74, 0x6d, 0x61, 0x5f, 0x67, 0x6d, 0x6d, 0x61, 0x5f, 0x73, 0x73, 0x5f, 0x77, 0x61, 0x72, 0x70
        /*0062*/ 	.byte	0x73, 0x70, 0x65, 0x63, 0x69, 0x61, 0x6c, 0x69, 0x7a, 0x65, 0x64, 0x2e, 0x68, 0x70, 0x70, 0x00
	.type		__unnamed_1,@object
	.size		__unnamed_1,(.L_0 - __unnamed_1)
__unnamed_1:
        /*0072*/ 	.byte	0x76, 0x6f, 0x69, 0x64, 0x20, 0x63, 0x75, 0x74, 0x6c, 0x61, 0x73, 0x73, 0x3a, 0x3a, 0x67, 0x65
        /* <DEDUP_REMOVED lines=180> */
        /*0bc2*/ 	.byte	0x74, 0x69, 0x74, 0x79, 0x5d, 0x00
.L_0:


//--------------------- .nv.shared._ZN7cutlass13device_kernelINS_4gemm6kernel13GemmUniversalIN4cute5tupleIJiiiiEEENS1_10collective13CollectiveMmaINS1_34MainloopSm90TmaGmmaWarpSpecializedILi3ENS5_IJNS4_1CILi2EEENSA_ILi1EEESC_EEENS1_35KernelTmaWarpSpecializedCooperativeEEENS5_IJNSA_ILi128EEESG_NSA_ILi64EEEEEENS_6half_tENS5_IJSC_llEEESJ_NS5_IJlSC_lEEENS4_8TiledMMAINS4_8MMA_AtomIJNS4_4SM904GMMA26MMA_64x128x16_F32F16F16_SSILNSP_5MajorE1ELSR_0ELNSP_7ScaleInE1ELSS_1EEEEEENS4_6LayoutISD_NS5_IJSC_NSA_ILi0EEESW_EEEEENS5_IJNS4_10UnderscoreESZ_SZ_EEEEENS4_13SM90_TMA_LOADENS4_14ComposedLayoutINS4_7SwizzleILi3ELi4ELi3EEENS4_18smem_ptr_flag_bitsILi16EEENSV_INS5_IJSH_NSA_ILi8EEEEEENS5_IJSC_SH_EEEEEEEvNS4_8identityENS4_23SM90_TMA_LOAD_MULTICASTENS13_IS15_S17_NSV_INS5_IJS18_SH_EEENS5_IJSH_SC_EEEEEEEvS1D_EENS_8epilogue10collective6detail29Sm90TmaWarpSpecializedAdapterINS1L_15DefaultEpilogueISJ_SL_SL_NS1K_6thread17LinearCombinationISJ_Li1EffLNS1P_9ScaleType4KindE0ELNS_15FloatRoundStyleE2ESJ_EENS1_15EpilogueDefaultEEEEEvvEEEEvNT_6ParamsE --------------------------
	.section	.nv.shared._ZN7cutlass13device_kernelINS_4gemm6kernel13GemmUniversalIN4cute5tupleIJiiiiEEENS1_10collective13CollectiveMmaINS1_34MainloopSm90TmaGmmaWarpSpecializedILi3ENS5_IJNS4_1CILi2EEENSA_ILi1EEESC_EEENS1_35KernelTmaWarpSpecializedCooperativeEEENS5_IJNSA_ILi128EEESG_NSA_ILi64EEEEEENS_6half_tENS5_IJSC_llEEESJ_NS5_IJlSC_lEEENS4_8TiledMMAINS4_8MMA_AtomIJNS4_4SM904GMMA26MMA_64x128x16_F32F16F16_SSILNSP_5MajorE1ELSR_0ELNSP_7ScaleInE1ELSS_1EEEEEENS4_6LayoutISD_NS5_IJSC_NSA_ILi0EEESW_EEEEENS5_IJNS4_10UnderscoreESZ_SZ_EEEEENS4_13SM90_TMA_LOADENS4_14ComposedLayoutINS4_7SwizzleILi3ELi4ELi3EEENS4_18smem_ptr_flag_bitsILi16EEENSV_INS5_IJSH_NSA_ILi8EEEEEENS5_IJSC_SH_EEEEEEEvNS4_8identityENS4_23SM90_TMA_LOAD_MULTICASTENS13_IS15_S17_NSV_INS5_IJS18_SH_EEENS5_IJSH_SC_EEEEEEEvS1D_EENS_8epilogue10collective6detail29Sm90TmaWarpSpecializedAdapterINS1L_15DefaultEpilogueISJ_SL_SL_NS1K_6thread17LinearCombinationISJ_Li1EffLNS1P_9ScaleType4KindE0ELNS_15FloatRoundStyleE2ESJ_EENS1_15EpilogueDefaultEEEEEvvEEEEvNT_6ParamsE,"aw",@nobits
	.sectionflags	@""
	.align	16
	.zero		1024


//--------------------- .nv.shared.reserved.0     --------------------------
	.section	.nv.shared.reserved.0,"aw",@nobits
	.weak		__nv_reservedSMEM_offset_0_alias
	.size		__nv_reservedSMEM_offset_0_alias, 0, 0
	.other		__nv_reservedSMEM_offset_0_alias,@"STO_CUDA_RESERVED_SHARED STV_DEFAULT"
__nv_reservedSMEM_offset_0_alias:
	.zero		0


//--------------------- .nv.global                --------------------------
	.section	.nv.global,"aw",@nobits
.nv.global:
	.type		_ZN40_INTERNAL_ca858f71_4_k_cu_e725ed96_332094cute1_E,@object
	.size		_ZN40_INTERNAL_ca858f71_4_k_cu_e725ed96_332094cute1_E,(_ZN40_INTERNAL_ca858f71_4_k_cu_e725ed96_332094cuda3std3__45__cpo6cbeginE - _ZN40_INTERNAL_ca858f71_4_k_cu_e725ed96_332094cute1_E)
_ZN40_INTERNAL_ca858f71_4_k_cu_e725ed96_332094cute1_E:
	.zero		1
	.type		_ZN40_INTERNAL_ca858f71_4_k_cu_e725ed96_332094cuda3std3__45__cpo6cbeginE,@object
	.size		_ZN40_INTERNAL_ca858f71_4_k_cu_e725ed96_332094cuda3std3__45__cpo6cbeginE,(_ZN40_INTERNAL_ca858f71_4_k_cu_e725ed96_332094cuda3std3__48in_placeE - _ZN40_INTERNAL_ca858f71_4_k_cu_e725ed96_332094cuda3std3__45__cpo6cbeginE)
_ZN40_INTERNAL_ca858f71_4_k_cu_e725ed96_332094cuda3std3__45__cpo6cbeginE:
	.zero		1
	.type		_ZN40_INTERNAL_ca858f71_4_k_cu_e725ed96_332094cuda3std3__48in_placeE,@object
	.size		_ZN40_INTERNAL_ca858f71_4_k_cu_e725ed96_332094cuda3std3__48in_placeE,(_ZN40_INTERNAL_ca858f71_4_k_cu_e725ed96_332094cuda3std6ranges3__45__cpo9iter_moveE - _ZN40_INTERNAL_ca858f71_4_k_cu_e725ed96_332094cuda3std3__48in_placeE)
_ZN40_INTERNAL_ca858f71_4_k_cu_e725ed96_332094cuda3std3__48in_placeE:
	.zero		1
	.type		_ZN40_INTERNAL_ca858f71_4_k_cu_e725ed96_332094cuda3std6ranges3__45__cpo9iter_moveE,@object
	.size		_ZN40_INTERNAL_ca858f71_4_k_cu_e725ed96_332094cuda3std6ranges3__45__cpo9iter_moveE,(_ZN40_INTERNAL_ca858f71_4_k_cu_e725ed96_332094cuda3std3__45__cpo5beginE - _ZN40_INTERNAL_ca858f71_4_k_cu_e725ed96_332094cuda3std6ranges3__45__cpo9iter_moveE)
_ZN40_INTERNAL_ca858f71_4_k_cu_e725ed96_332094cuda3std6ranges3__45__cpo9iter_moveE:
	.zero		1
	.type		_ZN40_INTERNAL_ca858f71_4_k_cu_e725ed96_332094cuda3std3__45__cpo5beginE,@object
	.size		_ZN40_INTERNAL_ca858f71_4_k_cu_e725ed96_332094cuda3std3__45__cpo5beginE,(_ZN40_INTERNAL_ca858f71_4_k_cu_e725ed96_332094cuda3std3__442_GLOBAL__N__ca858f71_4_k_cu_e725ed96_332096ignoreE - _ZN40_INTERNAL_ca858f71_4_k_cu_e725ed96_332094cuda3std3__45__cpo5beginE)
_ZN40_INTERNAL_ca858f71_4_k_cu_e725ed96_332094cuda3std3__45__cpo5beginE:
	.zero		1
	.type		_ZN40_INTERNAL_ca858f71_4_k_cu_e725ed96_332094cuda3std3__442_GLOBAL__N__ca858f71_4_k_cu_e725ed96_332096ignoreE,@object
	.size		_ZN40_INTERNAL_ca858f71_4_k_cu_e725ed96_332094cuda3std3__442_GLOBAL__N__ca858f71_4_k_cu_e725ed96_332096ignoreE,(_ZN40_INTERNAL_ca858f71_4_k_cu_e725ed96_332094cute7productE - _ZN40_INTERNAL_ca858f71_4_k_cu_e725ed96_332094cuda3std3__442_GLOBAL__N__ca858f71_4_k_cu_e725ed96_332096ignoreE)
_ZN40_INTERNAL_ca858f71_4_k_cu_e725ed96_332094cuda3std3__442_GLOBAL__N__ca858f71_4_k_cu_e725ed96_332096ignoreE:
	.zero		1
	.type		_ZN40_INTERNAL_ca858f71_4_k_cu_e725ed96_332094cute7productE,@object
	.size		_ZN40_INTERNAL_ca858f71_4_k_cu_e725ed96_332094cute7productE,(_ZN40_INTERNAL_ca858f71_4_k_cu_e725ed96_332094cuda3std3__45__cpo3endE - _ZN40_INTERNAL_ca858f71_4_k_cu_e725ed96_332094cute7productE)
_ZN40_INTERNAL_ca858f71_4_k_cu_e725ed96_332094cute7productE:
	.zero		1
	.type		_ZN40_INTERNAL_ca858f71_4_k_cu_e725ed96_332094cuda3std3__45__cpo3endE,@object
	.size		_ZN40_INTERNAL_ca858f71_4_k_cu_e725ed96_332094cuda3std3__45__cpo3endE,(_ZN40_INTERNAL_ca858f71_4_k_cu_e725ed96_332094cuda3std3__419piecewise_constructE - _ZN40_INTERNAL_ca858f71_4_k_cu_e725ed96_332094cuda3std3__45__cpo3endE)
_ZN40_INTERNAL_ca858f71_4_k_cu_e725ed96_332094cuda3std3__45__cpo3endE:
	.zero		1
	.type		_ZN40_INTERNAL_ca858f71_4_k_cu_e725ed96_332094cuda3std3__419piecewise_constructE,@object
	.size		_ZN40_INTERNAL_ca858f71_4_k_cu_e725ed96_332094cuda3std3__419piecewise_constructE,(_ZN40_INTERNAL_ca858f71_4_k_cu_e725ed96_332094cuda3std3__45__cpo4cendE - _ZN40_INTERNAL_ca858f71_4_k_cu_e725ed96_332094cuda3std3__419piecewise_constructE)
_ZN40_INTERNAL_ca858f71_4_k_cu_e725ed96_332094cuda3std3__419piecewise_constructE:
	.zero		1
	.type		_ZN40_INTERNAL_ca858f71_4_k_cu_e725ed96_332094cuda3std3__45__cpo4cendE,@object
	.size		_ZN40_INTERNAL_ca858f71_4_k_cu_e725ed96_332094cuda3std3__45__cpo4cendE,(_ZN40_INTERNAL_ca858f71_4_k_cu_e725ed96_332094cuda3std6ranges3__45__cpo4swapE - _ZN40_INTERNAL_ca858f71_4_k_cu_e725ed96_332094cuda3std3__45__cpo4cendE)
_ZN40_INTERNAL_ca858f71_4_k_cu_e725ed96_332094cuda3std3__45__cpo4cendE:
	.zero		1
	.type		_ZN40_INTERNAL_ca858f71_4_k_cu_e725ed96_332094cuda3std6ranges3__45__cpo4swapE,@object
	.size		_ZN40_INTERNAL_ca858f71_4_k_cu_e725ed96_332094cuda3std6ranges3__45__cpo4swapE,(.L_8 - _ZN40_INTERNAL_ca858f71_4_k_cu_e725ed96_332094cuda3std6ranges3__45__cpo4swapE)
_ZN40_INTERNAL_ca858f71_4_k_cu_e725ed96_332094cuda3std6ranges3__45__cpo4swapE:
	.zero		1
.L_8:


//--------------------- .nv.constant0._ZN7cutlass13device_kernelINS_4gemm6kernel13GemmUniversalIN4cute5tupleIJiiiiEEENS1_10collective13CollectiveMmaINS1_34MainloopSm90TmaGmmaWarpSpecializedILi3ENS5_IJNS4_1CILi2EEENSA_ILi1EEESC_EEENS1_35KernelTmaWarpSpecializedCooperativeEEENS5_IJNSA_ILi128EEESG_NSA_ILi64EEEEEENS_6half_tENS5_IJSC_llEEESJ_NS5_IJlSC_lEEENS4_8TiledMMAINS4_8MMA_AtomIJNS4_4SM904GMMA26MMA_64x128x16_F32F16F16_SSILNSP_5MajorE1ELSR_0ELNSP_7ScaleInE1ELSS_1EEEEEENS4_6LayoutISD_NS5_IJSC_NSA_ILi0EEESW_EEEEENS5_IJNS4_10UnderscoreESZ_SZ_EEEEENS4_13SM90_TMA_LOADENS4_14ComposedLayoutINS4_7SwizzleILi3ELi4ELi3EEENS4_18smem_ptr_flag_bitsILi16EEENSV_INS5_IJSH_NSA_ILi8EEEEEENS5_IJSC_SH_EEEEEEEvNS4_8identityENS4_23SM90_TMA_LOAD_MULTICASTENS13_IS15_S17_NSV_INS5_IJS18_SH_EEENS5_IJSH_SC_EEEEEEEvS1D_EENS_8epilogue10collective6detail29Sm90TmaWarpSpecializedAdapterINS1L_15DefaultEpilogueISJ_SL_SL_NS1K_6thread17LinearCombinationISJ_Li1EffLNS1P_9ScaleType4KindE0ELNS_15FloatRoundStyleE2ESJ_EENS1_15EpilogueDefaultEEEEEvvEEEEvNT_6ParamsE --------------------------
	.section	.nv.constant0._ZN7cutlass13device_kernelINS_4gemm6kernel13GemmUniversalIN4cute5tupleIJiiiiEEENS1_10collective13CollectiveMmaINS1_34MainloopSm90TmaGmmaWarpSpecializedILi3ENS5_IJNS4_1CILi2EEENSA_ILi1EEESC_EEENS1_35KernelTmaWarpSpecializedCooperativeEEENS5_IJNSA_ILi128EEESG_NSA_ILi64EEEEEENS_6half_tENS5_IJSC_llEEESJ_NS5_IJlSC_lEEENS4_8TiledMMAINS4_8MMA_AtomIJNS4_4SM904GMMA26MMA_64x128x16_F32F16F16_SSILNSP_5MajorE1ELSR_0ELNSP_7ScaleInE1ELSS_1EEEEEENS4_6LayoutISD_NS5_IJSC_NSA_ILi0EEESW_EEEEENS5_IJNS4_10UnderscoreESZ_SZ_EEEEENS4_13SM90_TMA_LOADENS4_14ComposedLayoutINS4_7SwizzleILi3ELi4ELi3EEENS4_18smem_ptr_flag_bitsILi16EEENSV_INS5_IJSH_NSA_ILi8EEEEEENS5_IJSC_SH_EEEEEEEvNS4_8identityENS4_23SM90_TMA_LOAD_MULTICASTENS13_IS15_S17_NSV_INS5_IJS18_SH_EEENS5_IJSH_SC_EEEEEEEvS1D_EENS_8epilogue10collective6detail29Sm90TmaWarpSpecializedAdapterINS1L_15DefaultEpilogueISJ_SL_SL_NS1K_6thread17LinearCombinationISJ_Li1EffLNS1P_9ScaleType4KindE0ELNS_15FloatRoundStyleE2ESJ_EENS1_15EpilogueDefaultEEEEEvvEEEEvNT_6ParamsE,"a",@progbits
	.sectionflags	@""
	.align	4
.nv.constant0._ZN7cutlass13device_kernelINS_4gemm6kernel13GemmUniversalIN4cute5tupleIJiiiiEEENS1_10collective13CollectiveMmaINS1_34MainloopSm90TmaGmmaWarpSpecializedILi3ENS5_IJNS4_1CILi2EEENSA_ILi1EEESC_EEENS1_35KernelTmaWarpSpecializedCooperativeEEENS5_IJNSA_ILi128EEESG_NSA_ILi64EEEEEENS_6half_tENS5_IJSC_llEEESJ_NS5_IJlSC_lEEENS4_8TiledMMAINS4_8MMA_AtomIJNS4_4SM904GMMA26MMA_64x128x16_F32F16F16_SSILNSP_5MajorE1ELSR_0ELNSP_7ScaleInE1ELSS_1EEEEEENS4_6LayoutISD_NS5_IJSC_NSA_ILi0EEESW_EEEEENS5_IJNS4_10UnderscoreESZ_SZ_EEEEENS4_13SM90_TMA_LOADENS4_14ComposedLayoutINS4_7SwizzleILi3ELi4ELi3EEENS4_18smem_ptr_flag_bitsILi16EEENSV_INS5_IJSH_NSA_ILi8EEEEEENS5_IJSC_SH_EEEEEEEvNS4_8identityENS4_23SM90_TMA_LOAD_MULTICASTENS13_IS15_S17_NSV_INS5_IJS18_SH_EEENS5_IJSH_SC_EEEEEEEvS1D_EENS_8epilogue10collective6detail29Sm90TmaWarpSpecializedAdapterINS1L_15DefaultEpilogueISJ_SL_SL_NS1K_6thread17LinearCombinationISJ_Li1EffLNS1P_9ScaleType4KindE0ELNS_15FloatRoundStyleE2ESJ_EENS1_15EpilogueDefaultEEEEEvvEEEEvNT_6ParamsE:
	.zero		1664


//--------------------- SYMBOLS --------------------------

	.type		.nv.reservedSmem.offset0,@object
	.size		.nv.reservedSmem.offset0,0x4
	.type		__assertfail,@function
